//
// Generated by NVIDIA NVVM Compiler
//
// Compiler Build ID: CL-36424714
// Cuda compilation tools, release 13.0, V13.0.88
// Based on NVVM 20.0.0
//

.version 9.0
.target sm_100
.address_size 64

	// .globl	flame_narrow_backward_scatter_add_kernel

.visible .entry flame_narrow_backward_scatter_add_kernel(
	.param .u64 .ptr .align 1 flame_narrow_backward_scatter_add_kernel_param_0,
	.param .u64 .ptr .align 1 flame_narrow_backward_scatter_add_kernel_param_1,
	.param .u32 flame_narrow_backward_scatter_add_kernel_param_2,
	.param .u64 .ptr .align 1 flame_narrow_backward_scatter_add_kernel_param_3,
	.param .u64 .ptr .align 1 flame_narrow_backward_scatter_add_kernel_param_4,
	.param .u64 .ptr .align 1 flame_narrow_backward_scatter_add_kernel_param_5,
	.param .u32 flame_narrow_backward_scatter_add_kernel_param_6,
	.param .u64 flame_narrow_backward_scatter_add_kernel_param_7,
	.param .u64 flame_narrow_backward_scatter_add_kernel_param_8,
	.param .u32 flame_narrow_backward_scatter_add_kernel_param_9,
	.param .u64 flame_narrow_backward_scatter_add_kernel_param_10
)
{
	.local .align 16 .b8 	__local_depot0[64];
	.reg .b64 	%SP;
	.reg .b64 	%SPL;
	.reg .pred 	%p<65>;
	.reg .b16 	%rs<67>;
	.reg .b32 	%r<172>;
	.reg .b32 	%f<6>;
	.reg .b64 	%rd<423>;

	mov.u64 	%SPL, __local_depot0;
	ld.param.u64 	%rd163, [flame_narrow_backward_scatter_add_kernel_param_1];
	ld.param.u32 	%r46, [flame_narrow_backward_scatter_add_kernel_param_2];
	ld.param.u64 	%rd166, [flame_narrow_backward_scatter_add_kernel_param_3];
	ld.param.u64 	%rd167, [flame_narrow_backward_scatter_add_kernel_param_4];
	ld.param.u32 	%r47, [flame_narrow_backward_scatter_add_kernel_param_6];
	ld.param.u64 	%rd164, [flame_narrow_backward_scatter_add_kernel_param_7];
	ld.param.u64 	%rd165, [flame_narrow_backward_scatter_add_kernel_param_8];
	ld.param.u64 	%rd168, [flame_narrow_backward_scatter_add_kernel_param_10];
	cvta.to.global.u64 	%rd1, %rd166;
	cvta.to.global.u64 	%rd2, %rd167;
	add.u64 	%rd3, %SPL, 0;
	mov.u32 	%r49, %ctaid.x;
	mov.u32 	%r50, %ntid.x;
	mov.u32 	%r51, %tid.x;
	mad.lo.s32 	%r52, %r49, %r50, %r51;
	cvt.u64.u32 	%rd4, %r52;
	setp.le.s64 	%p1, %rd168, %rd4;
	@%p1 bra 	$L__BB0_96;
	setp.lt.s32 	%p2, %r46, 1;
	mov.b64 	%rd413, 0;
	@%p2 bra 	$L__BB0_47;
	and.b32  	%r1, %r46, 7;
	setp.lt.u32 	%p3, %r46, 8;
	mov.u64 	%rd380, %rd4;
	mov.u32 	%r161, %r46;
	@%p3 bra 	$L__BB0_7;
	add.s32 	%r164, %r46, -4;
	and.b32  	%r53, %r46, 2147483640;
	neg.s32 	%r163, %r53;
	mov.u64 	%rd380, %rd4;
$L__BB0_4:
	.pragma "nounroll";
	add.s32 	%r19, %r164, 3;
	mul.wide.u32 	%rd171, %r19, 8;
	add.s64 	%rd172, %rd1, %rd171;
	ld.global.nc.u64 	%rd57, [%rd172];
	or.b64  	%rd173, %rd380, %rd57;
	and.b64  	%rd174, %rd173, -4294967296;
	setp.ne.s64 	%p4, %rd174, 0;
	@%p4 bra 	$L__BB0_50;
	cvt.u32.u64 	%r54, %rd57;
	cvt.u32.u64 	%r55, %rd380;
	div.u32 	%r56, %r55, %r54;
	mul.lo.s32 	%r57, %r56, %r54;
	sub.s32 	%r58, %r55, %r57;
	cvt.u64.u32 	%rd388, %r56;
	cvt.u64.u32 	%rd389, %r58;
	bra.uni 	$L__BB0_51;
$L__BB0_6:
	add.s32 	%r161, %r164, 4;
$L__BB0_7:
	setp.eq.s32 	%p13, %r1, 0;
	@%p13 bra 	$L__BB0_36;
	setp.lt.u32 	%p14, %r1, 4;
	@%p14 bra 	$L__BB0_22;
	add.s32 	%r6, %r161, -1;
	mul.wide.u32 	%rd227, %r6, 8;
	add.s64 	%rd228, %rd1, %rd227;
	ld.global.nc.u64 	%rd6, [%rd228];
	or.b64  	%rd229, %rd380, %rd6;
	and.b64  	%rd230, %rd229, -4294967296;
	setp.ne.s64 	%p15, %rd230, 0;
	@%p15 bra 	$L__BB0_11;
	cvt.u32.u64 	%r96, %rd6;
	cvt.u32.u64 	%r97, %rd380;
	div.u32 	%r98, %r97, %r96;
	mul.lo.s32 	%r99, %r98, %r96;
	sub.s32 	%r100, %r97, %r99;
	cvt.u64.u32 	%rd372, %r98;
	cvt.u64.u32 	%rd373, %r100;
	bra.uni 	$L__BB0_12;
$L__BB0_11:
	div.s64 	%rd372, %rd380, %rd6;
	mul.lo.s64 	%rd231, %rd372, %rd6;
	sub.s64 	%rd373, %rd380, %rd231;
$L__BB0_12:
	add.s64 	%rd233, %rd3, %rd227;
	st.local.u64 	[%rd233], %rd373;
	add.s32 	%r7, %r161, -2;
	mul.wide.u32 	%rd234, %r7, 8;
	add.s64 	%rd235, %rd1, %rd234;
	ld.global.nc.u64 	%rd13, [%rd235];
	or.b64  	%rd236, %rd372, %rd13;
	and.b64  	%rd237, %rd236, -4294967296;
	setp.ne.s64 	%p16, %rd237, 0;
	@%p16 bra 	$L__BB0_14;
	cvt.u32.u64 	%r101, %rd13;
	cvt.u32.u64 	%r102, %rd372;
	div.u32 	%r103, %r102, %r101;
	mul.lo.s32 	%r104, %r103, %r101;
	sub.s32 	%r105, %r102, %r104;
	cvt.u64.u32 	%rd374, %r103;
	cvt.u64.u32 	%rd375, %r105;
	bra.uni 	$L__BB0_15;
$L__BB0_14:
	div.s64 	%rd374, %rd372, %rd13;
	mul.lo.s64 	%rd238, %rd374, %rd13;
	sub.s64 	%rd375, %rd372, %rd238;
$L__BB0_15:
	add.s64 	%rd240, %rd3, %rd234;
	st.local.u64 	[%rd240], %rd375;
	add.s32 	%r8, %r161, -3;
	mul.wide.u32 	%rd241, %r8, 8;
	add.s64 	%rd242, %rd1, %rd241;
	ld.global.nc.u64 	%rd20, [%rd242];
	or.b64  	%rd243, %rd374, %rd20;
	and.b64  	%rd244, %rd243, -4294967296;
	setp.ne.s64 	%p17, %rd244, 0;
	@%p17 bra 	$L__BB0_17;
	cvt.u32.u64 	%r106, %rd20;
	cvt.u32.u64 	%r107, %rd374;
	div.u32 	%r108, %r107, %r106;
	mul.lo.s32 	%r109, %r108, %r106;
	sub.s32 	%r110, %r107, %r109;
	cvt.u64.u32 	%rd376, %r108;
	cvt.u64.u32 	%rd377, %r110;
	bra.uni 	$L__BB0_18;
$L__BB0_17:
	div.s64 	%rd376, %rd374, %rd20;
	mul.lo.s64 	%rd245, %rd376, %rd20;
	sub.s64 	%rd377, %rd374, %rd245;
$L__BB0_18:
	add.s64 	%rd247, %rd3, %rd241;
	st.local.u64 	[%rd247], %rd377;
	add.s32 	%r161, %r161, -4;
	mul.wide.u32 	%rd248, %r161, 8;
	add.s64 	%rd249, %rd1, %rd248;
	ld.global.nc.u64 	%rd27, [%rd249];
	or.b64  	%rd250, %rd376, %rd27;
	and.b64  	%rd251, %rd250, -4294967296;
	setp.ne.s64 	%p18, %rd251, 0;
	@%p18 bra 	$L__BB0_20;
	cvt.u32.u64 	%r111, %rd27;
	cvt.u32.u64 	%r112, %rd376;
	div.u32 	%r113, %r112, %r111;
	mul.lo.s32 	%r114, %r113, %r111;
	sub.s32 	%r115, %r112, %r114;
	cvt.u64.u32 	%rd380, %r113;
	cvt.u64.u32 	%rd379, %r115;
	bra.uni 	$L__BB0_21;
$L__BB0_20:
	div.s64 	%rd380, %rd376, %rd27;
	mul.lo.s64 	%rd252, %rd380, %rd27;
	sub.s64 	%rd379, %rd376, %rd252;
$L__BB0_21:
	add.s64 	%rd254, %rd3, %rd248;
	st.local.u64 	[%rd254], %rd379;
$L__BB0_22:
	and.b32  	%r11, %r46, 3;
	setp.eq.s32 	%p19, %r11, 0;
	@%p19 bra 	$L__BB0_36;
	setp.eq.s32 	%p20, %r11, 1;
	@%p20 bra 	$L__BB0_31;
	add.s32 	%r12, %r161, -1;
	mul.wide.u32 	%rd255, %r12, 8;
	add.s64 	%rd256, %rd1, %rd255;
	ld.global.nc.u64 	%rd35, [%rd256];
	or.b64  	%rd257, %rd380, %rd35;
	and.b64  	%rd258, %rd257, -4294967296;
	setp.ne.s64 	%p21, %rd258, 0;
	@%p21 bra 	$L__BB0_26;
	cvt.u32.u64 	%r116, %rd35;
	cvt.u32.u64 	%r117, %rd380;
	div.u32 	%r118, %r117, %r116;
	mul.lo.s32 	%r119, %r118, %r116;
	sub.s32 	%r120, %r117, %r119;
	cvt.u64.u32 	%rd381, %r118;
	cvt.u64.u32 	%rd382, %r120;
	bra.uni 	$L__BB0_27;
$L__BB0_26:
	div.s64 	%rd381, %rd380, %rd35;
	mul.lo.s64 	%rd259, %rd381, %rd35;
	sub.s64 	%rd382, %rd380, %rd259;
$L__BB0_27:
	add.s64 	%rd261, %rd3, %rd255;
	st.local.u64 	[%rd261], %rd382;
	add.s32 	%r161, %r161, -2;
	mul.wide.u32 	%rd262, %r161, 8;
	add.s64 	%rd263, %rd1, %rd262;
	ld.global.nc.u64 	%rd42, [%rd263];
	or.b64  	%rd264, %rd381, %rd42;
	and.b64  	%rd265, %rd264, -4294967296;
	setp.ne.s64 	%p22, %rd265, 0;
	@%p22 bra 	$L__BB0_29;
	cvt.u32.u64 	%r121, %rd42;
	cvt.u32.u64 	%r122, %rd381;
	div.u32 	%r123, %r122, %r121;
	mul.lo.s32 	%r124, %r123, %r121;
	sub.s32 	%r125, %r122, %r124;
	cvt.u64.u32 	%rd380, %r123;
	cvt.u64.u32 	%rd384, %r125;
	bra.uni 	$L__BB0_30;
$L__BB0_29:
	div.s64 	%rd380, %rd381, %rd42;
	mul.lo.s64 	%rd266, %rd380, %rd42;
	sub.s64 	%rd384, %rd381, %rd266;
$L__BB0_30:
	add.s64 	%rd268, %rd3, %rd262;
	st.local.u64 	[%rd268], %rd384;
$L__BB0_31:
	and.b32  	%r126, %r46, 1;
	setp.eq.b32 	%p23, %r126, 1;
	not.pred 	%p24, %p23;
	@%p24 bra 	$L__BB0_36;
	add.s32 	%r15, %r161, -1;
	mul.wide.u32 	%rd269, %r15, 8;
	add.s64 	%rd270, %rd1, %rd269;
	ld.global.nc.u64 	%rd50, [%rd270];
	or.b64  	%rd271, %rd380, %rd50;
	and.b64  	%rd272, %rd271, -4294967296;
	setp.ne.s64 	%p25, %rd272, 0;
	@%p25 bra 	$L__BB0_34;
	cvt.u32.u64 	%r127, %rd50;
	cvt.u32.u64 	%r128, %rd380;
	rem.u32 	%r129, %r128, %r127;
	cvt.u64.u32 	%rd386, %r129;
	bra.uni 	$L__BB0_35;
$L__BB0_34:
	rem.s64 	%rd386, %rd380, %rd50;
$L__BB0_35:
	add.s64 	%rd274, %rd3, %rd269;
	st.local.u64 	[%rd274], %rd386;
$L__BB0_36:
	setp.lt.u32 	%p26, %r46, 8;
	mov.b64 	%rd413, 0;
	mov.b32 	%r167, 0;
	@%p26 bra 	$L__BB0_39;
	neg.s32 	%r165, %r47;
	add.s64 	%rd405, %rd3, 32;
	add.s64 	%rd404, %rd2, 32;
	mov.b64 	%rd413, 0;
	mov.b32 	%r166, 0;
	and.b32  	%r167, %r46, 2147483640;
$L__BB0_38:
	.pragma "nounroll";
	ld.local.v2.u64 	{%rd278, %rd279}, [%rd405+-32];
	setp.eq.s32 	%p27, %r165, 0;
	selp.b64 	%rd280, %rd164, 0, %p27;
	add.s64 	%rd281, %rd278, %rd280;
	ld.global.nc.u64 	%rd282, [%rd404+-32];
	mad.lo.s64 	%rd283, %rd281, %rd282, %rd413;
	add.s32 	%r132, %r166, 1;
	setp.eq.s32 	%p28, %r132, %r47;
	selp.b64 	%rd284, %rd164, 0, %p28;
	add.s64 	%rd285, %rd279, %rd284;
	ld.global.nc.u64 	%rd286, [%rd404+-24];
	mad.lo.s64 	%rd287, %rd285, %rd286, %rd283;
	add.s32 	%r133, %r166, 2;
	ld.local.v2.u64 	{%rd288, %rd289}, [%rd405+-16];
	setp.eq.s32 	%p29, %r133, %r47;
	selp.b64 	%rd290, %rd164, 0, %p29;
	add.s64 	%rd291, %rd288, %rd290;
	ld.global.nc.u64 	%rd292, [%rd404+-16];
	mad.lo.s64 	%rd293, %rd291, %rd292, %rd287;
	add.s32 	%r134, %r166, 3;
	setp.eq.s32 	%p30, %r134, %r47;
	selp.b64 	%rd294, %rd164, 0, %p30;
	add.s64 	%rd295, %rd289, %rd294;
	ld.global.nc.u64 	%rd296, [%rd404+-8];
	mad.lo.s64 	%rd297, %rd295, %rd296, %rd293;
	add.s32 	%r135, %r166, 4;
	ld.local.v2.u64 	{%rd298, %rd299}, [%rd405];
	setp.eq.s32 	%p31, %r135, %r47;
	selp.b64 	%rd300, %rd164, 0, %p31;
	add.s64 	%rd301, %rd298, %rd300;
	ld.global.nc.u64 	%rd302, [%rd404];
	mad.lo.s64 	%rd303, %rd301, %rd302, %rd297;
	add.s32 	%r136, %r166, 5;
	setp.eq.s32 	%p32, %r136, %r47;
	selp.b64 	%rd304, %rd164, 0, %p32;
	add.s64 	%rd305, %rd299, %rd304;
	ld.global.nc.u64 	%rd306, [%rd404+8];
	mad.lo.s64 	%rd307, %rd305, %rd306, %rd303;
	add.s32 	%r137, %r166, 6;
	ld.local.v2.u64 	{%rd308, %rd309}, [%rd405+16];
	setp.eq.s32 	%p33, %r137, %r47;
	selp.b64 	%rd310, %rd164, 0, %p33;
	add.s64 	%rd311, %rd308, %rd310;
	ld.global.nc.u64 	%rd312, [%rd404+16];
	mad.lo.s64 	%rd313, %rd311, %rd312, %rd307;
	add.s32 	%r138, %r166, 7;
	setp.eq.s32 	%p34, %r138, %r47;
	selp.b64 	%rd314, %rd164, 0, %p34;
	add.s64 	%rd315, %rd309, %rd314;
	ld.global.nc.u64 	%rd316, [%rd404+24];
	mad.lo.s64 	%rd413, %rd315, %rd316, %rd313;
	add.s32 	%r166, %r166, 8;
	add.s32 	%r165, %r165, 8;
	add.s64 	%rd405, %rd405, 64;
	add.s64 	%rd404, %rd404, 64;
	setp.ne.s32 	%p35, %r166, %r167;
	@%p35 bra 	$L__BB0_38;
$L__BB0_39:
	setp.eq.s32 	%p36, %r1, 0;
	@%p36 bra 	$L__BB0_47;
	setp.lt.u32 	%p37, %r1, 4;
	@%p37 bra 	$L__BB0_42;
	mul.wide.u32 	%rd318, %r167, 8;
	add.s64 	%rd319, %rd3, %rd318;
	ld.local.u64 	%rd320, [%rd319];
	setp.eq.s32 	%p38, %r167, %r47;
	selp.b64 	%rd321, %rd164, 0, %p38;
	add.s64 	%rd322, %rd320, %rd321;
	add.s64 	%rd323, %rd2, %rd318;
	ld.global.nc.u64 	%rd324, [%rd323];
	mad.lo.s64 	%rd325, %rd322, %rd324, %rd413;
	add.s32 	%r139, %r167, 1;
	ld.local.u64 	%rd326, [%rd319+8];
	setp.eq.s32 	%p39, %r139, %r47;
	selp.b64 	%rd327, %rd164, 0, %p39;
	add.s64 	%rd328, %rd326, %rd327;
	ld.global.nc.u64 	%rd329, [%rd323+8];
	mad.lo.s64 	%rd330, %rd328, %rd329, %rd325;
	add.s32 	%r140, %r167, 2;
	ld.local.u64 	%rd331, [%rd319+16];
	setp.eq.s32 	%p40, %r140, %r47;
	selp.b64 	%rd332, %rd164, 0, %p40;
	add.s64 	%rd333, %rd331, %rd332;
	ld.global.nc.u64 	%rd334, [%rd323+16];
	mad.lo.s64 	%rd335, %rd333, %rd334, %rd330;
	add.s32 	%r141, %r167, 3;
	ld.local.u64 	%rd336, [%rd319+24];
	setp.eq.s32 	%p41, %r141, %r47;
	selp.b64 	%rd337, %rd164, 0, %p41;
	add.s64 	%rd338, %rd336, %rd337;
	ld.global.nc.u64 	%rd339, [%rd323+24];
	mad.lo.s64 	%rd413, %rd338, %rd339, %rd335;
	add.s32 	%r167, %r167, 4;
$L__BB0_42:
	and.b32  	%r35, %r46, 3;
	setp.eq.s32 	%p42, %r35, 0;
	@%p42 bra 	$L__BB0_47;
	setp.eq.s32 	%p43, %r35, 1;
	@%p43 bra 	$L__BB0_45;
	mul.wide.u32 	%rd341, %r167, 8;
	add.s64 	%rd342, %rd3, %rd341;
	ld.local.u64 	%rd343, [%rd342];
	setp.eq.s32 	%p44, %r167, %r47;
	selp.b64 	%rd344, %rd164, 0, %p44;
	add.s64 	%rd345, %rd343, %rd344;
	add.s64 	%rd346, %rd2, %rd341;
	ld.global.nc.u64 	%rd347, [%rd346];
	mad.lo.s64 	%rd348, %rd345, %rd347, %rd413;
	add.s32 	%r142, %r167, 1;
	ld.local.u64 	%rd349, [%rd342+8];
	setp.eq.s32 	%p45, %r142, %r47;
	selp.b64 	%rd350, %rd164, 0, %p45;
	add.s64 	%rd351, %rd349, %rd350;
	ld.global.nc.u64 	%rd352, [%rd346+8];
	mad.lo.s64 	%rd413, %rd351, %rd352, %rd348;
	add.s32 	%r167, %r167, 2;
$L__BB0_45:
	and.b32  	%r143, %r46, 1;
	setp.eq.b32 	%p46, %r143, 1;
	not.pred 	%p47, %p46;
	@%p47 bra 	$L__BB0_47;
	mul.wide.u32 	%rd353, %r167, 8;
	add.s64 	%rd354, %rd3, %rd353;
	ld.local.u64 	%rd355, [%rd354];
	setp.eq.s32 	%p48, %r167, %r47;
	selp.b64 	%rd356, %rd164, 0, %p48;
	add.s64 	%rd357, %rd355, %rd356;
	add.s64 	%rd358, %rd2, %rd353;
	ld.global.nc.u64 	%rd359, [%rd358];
	mad.lo.s64 	%rd413, %rd357, %rd359, %rd413;
$L__BB0_47:
	ld.param.u32 	%r155, [flame_narrow_backward_scatter_add_kernel_param_9];
	ld.param.u64 	%rd370, [flame_narrow_backward_scatter_add_kernel_param_0];
	mul.lo.s64 	%rd129, %rd165, %rd4;
	cvta.to.global.u64 	%rd130, %rd370;
	add.s64 	%rd131, %rd130, %rd129;
	mul.lo.s64 	%rd132, %rd413, %rd165;
	cvta.to.global.u64 	%rd133, %rd163;
	add.s64 	%rd134, %rd133, %rd132;
	add.s64 	%rd135, %rd163, %rd132;
	setp.gt.s32 	%p49, %r155, 1;
	@%p49 bra 	$L__BB0_75;
	ld.param.u32 	%r158, [flame_narrow_backward_scatter_add_kernel_param_9];
	setp.eq.s32 	%p52, %r158, 0;
	@%p52 bra 	$L__BB0_49;
	bra.uni 	$L__BB0_73;
$L__BB0_49:
	ld.global.nc.f32 	%f4, [%rd131];
	atom.global.add.f32 	%f5, [%rd134], %f4;
	bra.uni 	$L__BB0_96;
$L__BB0_50:
	div.s64 	%rd388, %rd380, %rd57;
	mul.lo.s64 	%rd175, %rd388, %rd57;
	sub.s64 	%rd389, %rd380, %rd175;
$L__BB0_51:
	add.s64 	%rd177, %rd3, %rd171;
	st.local.u64 	[%rd177], %rd389;
	add.s32 	%r20, %r164, 2;
	mul.wide.u32 	%rd178, %r20, 8;
	add.s64 	%rd179, %rd1, %rd178;
	ld.global.nc.u64 	%rd64, [%rd179];
	or.b64  	%rd180, %rd388, %rd64;
	and.b64  	%rd181, %rd180, -4294967296;
	setp.ne.s64 	%p5, %rd181, 0;
	@%p5 bra 	$L__BB0_53;
	cvt.u32.u64 	%r59, %rd64;
	cvt.u32.u64 	%r60, %rd388;
	div.u32 	%r61, %r60, %r59;
	mul.lo.s32 	%r62, %r61, %r59;
	sub.s32 	%r63, %r60, %r62;
	cvt.u64.u32 	%rd390, %r61;
	cvt.u64.u32 	%rd391, %r63;
	bra.uni 	$L__BB0_54;
$L__BB0_53:
	div.s64 	%rd390, %rd388, %rd64;
	mul.lo.s64 	%rd182, %rd390, %rd64;
	sub.s64 	%rd391, %rd388, %rd182;
$L__BB0_54:
	add.s64 	%rd184, %rd3, %rd178;
	st.local.u64 	[%rd184], %rd391;
	add.s32 	%r21, %r164, 1;
	mul.wide.u32 	%rd185, %r21, 8;
	add.s64 	%rd186, %rd1, %rd185;
	ld.global.nc.u64 	%rd71, [%rd186];
	or.b64  	%rd187, %rd390, %rd71;
	and.b64  	%rd188, %rd187, -4294967296;
	setp.ne.s64 	%p6, %rd188, 0;
	@%p6 bra 	$L__BB0_56;
	cvt.u32.u64 	%r64, %rd71;
	cvt.u32.u64 	%r65, %rd390;
	div.u32 	%r66, %r65, %r64;
	mul.lo.s32 	%r67, %r66, %r64;
	sub.s32 	%r68, %r65, %r67;
	cvt.u64.u32 	%rd392, %r66;
	cvt.u64.u32 	%rd393, %r68;
	bra.uni 	$L__BB0_57;
$L__BB0_56:
	div.s64 	%rd392, %rd390, %rd71;
	mul.lo.s64 	%rd189, %rd392, %rd71;
	sub.s64 	%rd393, %rd390, %rd189;
$L__BB0_57:
	add.s64 	%rd191, %rd3, %rd185;
	st.local.u64 	[%rd191], %rd393;
	mul.wide.u32 	%rd192, %r164, 8;
	add.s64 	%rd193, %rd1, %rd192;
	ld.global.nc.u64 	%rd78, [%rd193];
	or.b64  	%rd194, %rd392, %rd78;
	and.b64  	%rd195, %rd194, -4294967296;
	setp.ne.s64 	%p7, %rd195, 0;
	@%p7 bra 	$L__BB0_59;
	cvt.u32.u64 	%r69, %rd78;
	cvt.u32.u64 	%r70, %rd392;
	div.u32 	%r71, %r70, %r69;
	mul.lo.s32 	%r72, %r71, %r69;
	sub.s32 	%r73, %r70, %r72;
	cvt.u64.u32 	%rd394, %r71;
	cvt.u64.u32 	%rd395, %r73;
	bra.uni 	$L__BB0_60;
$L__BB0_59:
	div.s64 	%rd394, %rd392, %rd78;
	mul.lo.s64 	%rd196, %rd394, %rd78;
	sub.s64 	%rd395, %rd392, %rd196;
$L__BB0_60:
	add.s64 	%rd198, %rd3, %rd192;
	st.local.u64 	[%rd198], %rd395;
	add.s32 	%r22, %r164, -1;
	mul.wide.u32 	%rd199, %r22, 8;
	add.s64 	%rd200, %rd1, %rd199;
	ld.global.nc.u64 	%rd85, [%rd200];
	or.b64  	%rd201, %rd394, %rd85;
	and.b64  	%rd202, %rd201, -4294967296;
	setp.ne.s64 	%p8, %rd202, 0;
	@%p8 bra 	$L__BB0_62;
	cvt.u32.u64 	%r74, %rd85;
	cvt.u32.u64 	%r75, %rd394;
	div.u32 	%r76, %r75, %r74;
	mul.lo.s32 	%r77, %r76, %r74;
	sub.s32 	%r78, %r75, %r77;
	cvt.u64.u32 	%rd396, %r76;
	cvt.u64.u32 	%rd397, %r78;
	bra.uni 	$L__BB0_63;
$L__BB0_62:
	div.s64 	%rd396, %rd394, %rd85;
	mul.lo.s64 	%rd203, %rd396, %rd85;
	sub.s64 	%rd397, %rd394, %rd203;
$L__BB0_63:
	add.s64 	%rd205, %rd3, %rd199;
	st.local.u64 	[%rd205], %rd397;
	add.s32 	%r23, %r164, -2;
	mul.wide.u32 	%rd206, %r23, 8;
	add.s64 	%rd207, %rd1, %rd206;
	ld.global.nc.u64 	%rd92, [%rd207];
	or.b64  	%rd208, %rd396, %rd92;
	and.b64  	%rd209, %rd208, -4294967296;
	setp.ne.s64 	%p9, %rd209, 0;
	@%p9 bra 	$L__BB0_65;
	cvt.u32.u64 	%r79, %rd92;
	cvt.u32.u64 	%r80, %rd396;
	div.u32 	%r81, %r80, %r79;
	mul.lo.s32 	%r82, %r81, %r79;
	sub.s32 	%r83, %r80, %r82;
	cvt.u64.u32 	%rd398, %r81;
	cvt.u64.u32 	%rd399, %r83;
	bra.uni 	$L__BB0_66;
$L__BB0_65:
	div.s64 	%rd398, %rd396, %rd92;
	mul.lo.s64 	%rd210, %rd398, %rd92;
	sub.s64 	%rd399, %rd396, %rd210;
$L__BB0_66:
	add.s64 	%rd212, %rd3, %rd206;
	st.local.u64 	[%rd212], %rd399;
	add.s32 	%r24, %r164, -3;
	mul.wide.u32 	%rd213, %r24, 8;
	add.s64 	%rd214, %rd1, %rd213;
	ld.global.nc.u64 	%rd99, [%rd214];
	or.b64  	%rd215, %rd398, %rd99;
	and.b64  	%rd216, %rd215, -4294967296;
	setp.ne.s64 	%p10, %rd216, 0;
	@%p10 bra 	$L__BB0_68;
	cvt.u32.u64 	%r84, %rd99;
	cvt.u32.u64 	%r85, %rd398;
	div.u32 	%r86, %r85, %r84;
	mul.lo.s32 	%r87, %r86, %r84;
	sub.s32 	%r88, %r85, %r87;
	cvt.u64.u32 	%rd400, %r86;
	cvt.u64.u32 	%rd401, %r88;
	bra.uni 	$L__BB0_69;
$L__BB0_68:
	div.s64 	%rd400, %rd398, %rd99;
	mul.lo.s64 	%rd217, %rd400, %rd99;
	sub.s64 	%rd401, %rd398, %rd217;
$L__BB0_69:
	add.s64 	%rd219, %rd3, %rd213;
	st.local.u64 	[%rd219], %rd401;
	add.s32 	%r89, %r164, -4;
	mul.wide.u32 	%rd220, %r89, 8;
	add.s64 	%rd221, %rd1, %rd220;
	ld.global.nc.u64 	%rd106, [%rd221];
	or.b64  	%rd222, %rd400, %rd106;
	and.b64  	%rd223, %rd222, -4294967296;
	setp.ne.s64 	%p11, %rd223, 0;
	@%p11 bra 	$L__BB0_71;
	cvt.u32.u64 	%r90, %rd106;
	cvt.u32.u64 	%r91, %rd400;
	div.u32 	%r92, %r91, %r90;
	mul.lo.s32 	%r93, %r92, %r90;
	sub.s32 	%r94, %r91, %r93;
	cvt.u64.u32 	%rd380, %r92;
	cvt.u64.u32 	%rd403, %r94;
	bra.uni 	$L__BB0_72;
$L__BB0_71:
	div.s64 	%rd380, %rd400, %rd106;
	mul.lo.s64 	%rd224, %rd380, %rd106;
	sub.s64 	%rd403, %rd400, %rd224;
$L__BB0_72:
	add.s64 	%rd226, %rd3, %rd220;
	st.local.u64 	[%rd226], %rd403;
	add.s32 	%r164, %r164, -8;
	add.s32 	%r163, %r163, 8;
	setp.eq.s32 	%p12, %r163, 0;
	@%p12 bra 	$L__BB0_6;
	bra.uni 	$L__BB0_4;
$L__BB0_73:
	ld.param.u32 	%r159, [flame_narrow_backward_scatter_add_kernel_param_9];
	setp.eq.s32 	%p53, %r159, 1;
	@%p53 bra 	$L__BB0_74;
	bra.uni 	$L__BB0_77;
$L__BB0_74:
	ld.global.nc.u16 	%rs8, [%rd131];
	// begin inline asm
	{ atom.add.noftz.f16 %rs7,[%rd135],%rs8; }

	// end inline asm
	bra.uni 	$L__BB0_96;
$L__BB0_75:
	ld.param.u32 	%r156, [flame_narrow_backward_scatter_add_kernel_param_9];
	setp.eq.s32 	%p50, %r156, 2;
	@%p50 bra 	$L__BB0_91;
	ld.param.u32 	%r157, [flame_narrow_backward_scatter_add_kernel_param_9];
	setp.eq.s32 	%p51, %r157, 3;
	@%p51 bra 	$L__BB0_90;
$L__BB0_77:
	setp.lt.s64 	%p56, %rd165, 1;
	@%p56 bra 	$L__BB0_96;
	and.b64  	%rd136, %rd165, 15;
	setp.lt.u64 	%p57, %rd165, 16;
	mov.b64 	%rd417, 0;
	@%p57 bra 	$L__BB0_81;
	and.b64  	%rd417, %rd165, 9223372036854775792;
	add.s64 	%rd362, %rd129, %rd130;
	add.s64 	%rd416, %rd362, 7;
	add.s64 	%rd363, %rd132, %rd133;
	add.s64 	%rd414, %rd363, 7;
	mov.u64 	%rd415, %rd417;
$L__BB0_80:
	.pragma "nounroll";
	ld.global.nc.u8 	%rs9, [%rd416+-7];
	cvt.u16.u8 	%rs10, %rs9;
	st.global.u8 	[%rd414+-7], %rs10;
	ld.global.nc.u8 	%rs11, [%rd416+-6];
	cvt.u16.u8 	%rs12, %rs11;
	st.global.u8 	[%rd414+-6], %rs12;
	ld.global.nc.u8 	%rs13, [%rd416+-5];
	cvt.u16.u8 	%rs14, %rs13;
	st.global.u8 	[%rd414+-5], %rs14;
	ld.global.nc.u8 	%rs15, [%rd416+-4];
	cvt.u16.u8 	%rs16, %rs15;
	st.global.u8 	[%rd414+-4], %rs16;
	ld.global.nc.u8 	%rs17, [%rd416+-3];
	cvt.u16.u8 	%rs18, %rs17;
	st.global.u8 	[%rd414+-3], %rs18;
	ld.global.nc.u8 	%rs19, [%rd416+-2];
	cvt.u16.u8 	%rs20, %rs19;
	st.global.u8 	[%rd414+-2], %rs20;
	ld.global.nc.u8 	%rs21, [%rd416+-1];
	cvt.u16.u8 	%rs22, %rs21;
	st.global.u8 	[%rd414+-1], %rs22;
	ld.global.nc.u8 	%rs23, [%rd416];
	cvt.u16.u8 	%rs24, %rs23;
	st.global.u8 	[%rd414], %rs24;
	ld.global.nc.u8 	%rs25, [%rd416+1];
	cvt.u16.u8 	%rs26, %rs25;
	st.global.u8 	[%rd414+1], %rs26;
	ld.global.nc.u8 	%rs27, [%rd416+2];
	cvt.u16.u8 	%rs28, %rs27;
	st.global.u8 	[%rd414+2], %rs28;
	ld.global.nc.u8 	%rs29, [%rd416+3];
	cvt.u16.u8 	%rs30, %rs29;
	st.global.u8 	[%rd414+3], %rs30;
	ld.global.nc.u8 	%rs31, [%rd416+4];
	cvt.u16.u8 	%rs32, %rs31;
	st.global.u8 	[%rd414+4], %rs32;
	ld.global.nc.u8 	%rs33, [%rd416+5];
	cvt.u16.u8 	%rs34, %rs33;
	st.global.u8 	[%rd414+5], %rs34;
	ld.global.nc.u8 	%rs35, [%rd416+6];
	cvt.u16.u8 	%rs36, %rs35;
	st.global.u8 	[%rd414+6], %rs36;
	ld.global.nc.u8 	%rs37, [%rd416+7];
	cvt.u16.u8 	%rs38, %rs37;
	st.global.u8 	[%rd414+7], %rs38;
	ld.global.nc.u8 	%rs39, [%rd416+8];
	cvt.u16.u8 	%rs40, %rs39;
	st.global.u8 	[%rd414+8], %rs40;
	add.s64 	%rd416, %rd416, 16;
	add.s64 	%rd415, %rd415, -16;
	add.s64 	%rd414, %rd414, 16;
	setp.ne.s64 	%p58, %rd415, 0;
	@%p58 bra 	$L__BB0_80;
$L__BB0_81:
	setp.eq.s64 	%p59, %rd136, 0;
	@%p59 bra 	$L__BB0_96;
	and.b64  	%rd148, %rd165, 7;
	setp.lt.u64 	%p60, %rd136, 8;
	@%p60 bra 	$L__BB0_84;
	add.s64 	%rd364, %rd131, %rd417;
	ld.global.nc.u8 	%rs41, [%rd364];
	cvt.u16.u8 	%rs42, %rs41;
	add.s64 	%rd365, %rd134, %rd417;
	st.global.u8 	[%rd365], %rs42;
	ld.global.nc.u8 	%rs43, [%rd364+1];
	cvt.u16.u8 	%rs44, %rs43;
	st.global.u8 	[%rd365+1], %rs44;
	ld.global.nc.u8 	%rs45, [%rd364+2];
	cvt.u16.u8 	%rs46, %rs45;
	st.global.u8 	[%rd365+2], %rs46;
	ld.global.nc.u8 	%rs47, [%rd364+3];
	cvt.u16.u8 	%rs48, %rs47;
	st.global.u8 	[%rd365+3], %rs48;
	ld.global.nc.u8 	%rs49, [%rd364+4];
	cvt.u16.u8 	%rs50, %rs49;
	st.global.u8 	[%rd365+4], %rs50;
	ld.global.nc.u8 	%rs51, [%rd364+5];
	cvt.u16.u8 	%rs52, %rs51;
	st.global.u8 	[%rd365+5], %rs52;
	ld.global.nc.u8 	%rs53, [%rd364+6];
	cvt.u16.u8 	%rs54, %rs53;
	st.global.u8 	[%rd365+6], %rs54;
	ld.global.nc.u8 	%rs55, [%rd364+7];
	cvt.u16.u8 	%rs56, %rs55;
	st.global.u8 	[%rd365+7], %rs56;
	add.s64 	%rd417, %rd417, 8;
$L__BB0_84:
	setp.eq.s64 	%p61, %rd148, 0;
	@%p61 bra 	$L__BB0_96;
	and.b64  	%rd420, %rd165, 3;
	setp.lt.u64 	%p62, %rd148, 4;
	@%p62 bra 	$L__BB0_87;
	add.s64 	%rd366, %rd131, %rd417;
	ld.global.nc.u8 	%rs57, [%rd366];
	cvt.u16.u8 	%rs58, %rs57;
	add.s64 	%rd367, %rd134, %rd417;
	st.global.u8 	[%rd367], %rs58;
	ld.global.nc.u8 	%rs59, [%rd366+1];
	cvt.u16.u8 	%rs60, %rs59;
	st.global.u8 	[%rd367+1], %rs60;
	ld.global.nc.u8 	%rs61, [%rd366+2];
	cvt.u16.u8 	%rs62, %rs61;
	st.global.u8 	[%rd367+2], %rs62;
	ld.global.nc.u8 	%rs63, [%rd366+3];
	cvt.u16.u8 	%rs64, %rs63;
	st.global.u8 	[%rd367+3], %rs64;
	add.s64 	%rd417, %rd417, 4;
$L__BB0_87:
	setp.eq.s64 	%p63, %rd420, 0;
	@%p63 bra 	$L__BB0_96;
	add.s64 	%rd368, %rd417, %rd132;
	add.s64 	%rd422, %rd133, %rd368;
	add.s64 	%rd369, %rd417, %rd129;
	add.s64 	%rd421, %rd130, %rd369;
$L__BB0_89:
	.pragma "nounroll";
	ld.global.nc.u8 	%rs65, [%rd421];
	cvt.u16.u8 	%rs66, %rs65;
	st.global.u8 	[%rd422], %rs66;
	add.s64 	%rd422, %rd422, 1;
	add.s64 	%rd421, %rd421, 1;
	add.s64 	%rd420, %rd420, -1;
	setp.ne.s64 	%p64, %rd420, 0;
	@%p64 bra 	$L__BB0_89;
	bra.uni 	$L__BB0_96;
$L__BB0_90:
	ld.global.nc.u32 	%r144, [%rd131];
	atom.global.add.u32 	%r145, [%rd134], %r144;
	bra.uni 	$L__BB0_96;
$L__BB0_91:
	and.b64  	%rd140, %rd135, -4;
	cvt.u16.u64 	%rs2, %rd135;
	shr.u16 	%rs3, %rs2, 1;
	and.b16  	%rs1, %rs3, 1;
	ld.u32 	%r170, [%rd140];
	shl.b16 	%rs4, %rs2, 3;
	and.b16  	%rs5, %rs4, 16;
	cvt.u32.u16 	%r39, %rs5;
	ld.global.nc.u16 	%rs6, [%rd131];
	cvt.u32.u16 	%r146, %rs6;
	shl.b32 	%r147, %r146, 16;
	mov.b32 	%f1, %r147;
$L__BB0_92:
	setp.eq.s16 	%p54, %rs1, 0;
	shr.u32 	%r148, %r170, %r39;
	shl.b32 	%r149, %r148, 16;
	mov.b32 	%f2, %r149;
	add.f32 	%f3, %f1, %f2;
	mov.b32 	%r150, %f3;
	add.s32 	%r41, %r150, 32768;
	@%p54 bra 	$L__BB0_94;
	and.b32  	%r151, %r41, -65536;
	and.b32  	%r152, %r170, 65535;
	or.b32  	%r171, %r151, %r152;
	bra.uni 	$L__BB0_95;
$L__BB0_94:
	shr.u32 	%r153, %r41, 16;
	and.b32  	%r154, %r170, -65536;
	or.b32  	%r171, %r153, %r154;
$L__BB0_95:
	atom.relaxed.cas.b32 	%r45, [%rd140], %r170, %r171;
	setp.eq.s32 	%p55, %r45, %r170;
	mov.u32 	%r170, %r45;
	@%p55 bra 	$L__BB0_96;
	bra.uni 	$L__BB0_92;
$L__BB0_96:
	ret;

}


// ===== COMPILED SASS (sm_100) =====

	.target	sm_100

	.elftype	@"ET_EXEC"


//--------------------- .note.nv.tkinfo           --------------------------
	.section	.note.nv.tkinfo,"",@"SHT_NOTE"
	.sectionflags	@"SHF_NOTE_NV_TKINFO"
	.tkinfo
        /*0018*/ 	.word	0x00000002
        /*0030*/ 	.string	""
        /*0030*/ 	.string	"ptxas"
        /*0030*/ 	.string	"Cuda compilation tools, release 13.0, V13.0.88"
        /*0030*/ 	.string	"Build cuda_13.0.r13.0/compiler.36424714_0"
        /*0030*/ 	.string	"-arch sm_100 -m 64 "



//--------------------- .note.nv.cuinfo           --------------------------
	.section	.note.nv.cuinfo,"",@"SHT_NOTE"
	.sectionflags	@"SHF_NOTE_NV_CUINFO"
        /*0018*/ 	.short	0x0002
        /*001a*/ 	.short	0x0064
        /*001c*/ 	.short	0x0082
	.zero		2


//--------------------- .nv.info                  --------------------------
	.section	.nv.info,"",@"SHT_CUDA_INFO"
	.align	4


	//----- nvinfo : EIATTR_REGCOUNT
	.align		4
        /*0000*/ 	.byte	0x04, 0x2f
        /*0002*/ 	.short	(.L_1 - .L_0)
	.align		4
.L_0:
        /*0004*/ 	.word	index@(flame_narrow_backward_scatter_add_kernel)
        /*0008*/ 	.word	0x00000020


	//----- nvinfo : EIATTR_FRAME_SIZE
	.align		4
.L_1:
        /*000c*/ 	.byte	0x04, 0x11
        /*000e*/ 	.short	(.L_3 - .L_2)
	.align		4
.L_2:
        /*0010*/ 	.word	index@($__internal_1_$__cuda_sm20_rem_s64)
        /*0014*/ 	.word	0x00000040


	//----- nvinfo : EIATTR_FRAME_SIZE
	.align		4
.L_3:
        /*0018*/ 	.byte	0x04, 0x11
        /*001a*/ 	.short	(.L_5 - .L_4)
	.align		4
.L_4:
        /*001c*/ 	.word	index@($__internal_0_$__cuda_sm20_div_s64)
        /*0020*/ 	.word	0x00000040


	//----- nvinfo : EIATTR_FRAME_SIZE
	.align		4
.L_5:
        /*0024*/ 	.byte	0x04, 0x11
        /*0026*/ 	.short	(.L_7 - .L_6)
	.align		4
.L_6:
        /*0028*/ 	.word	index@(flame_narrow_backward_scatter_add_kernel)
        /*002c*/ 	.word	0x00000040


	//----- nvinfo : EIATTR_MIN_STACK_SIZE
	.align		4
.L_7:
        /*0030*/ 	.byte	0x04, 0x12
        /*0032*/ 	.short	(.L_9 - .L_8)
	.align		4
.L_8:
        /*0034*/ 	.word	index@(flame_narrow_backward_scatter_add_kernel)
        /*0038*/ 	.word	0x00000040
.L_9:


//--------------------- .nv.compat                --------------------------
	.section	.nv.compat,"",@"SHT_CUDA_COMPAT_INFO"
	.align	4
        /*0000*/ 	.byte	0x02, 0x09, 0x00, 0x00, 0x02, 0x02, 0x01, 0x00, 0x02, 0x05, 0x05, 0x00, 0x03, 0x07, 0x01, 0x01
        /*0010*/ 	.byte	0x02, 0x03, 0x00, 0x00, 0x02, 0x06, 0x01, 0x00, 0x04, 0x0b, 0x08, 0x00, 0x09, 0x00, 0x00, 0x00
        /*0020*/ 	.byte	0x00, 0x00, 0x00, 0x00


//--------------------- .nv.info.flame_narrow_backward_scatter_add_kernel --------------------------
	.section	.nv.info.flame_narrow_backward_scatter_add_kernel,"",@"SHT_CUDA_INFO"
	.sectionflags	@""
	.align	4


	//----- nvinfo : EIATTR_CUDA_API_VERSION
	.align		4
        /*0000*/ 	.byte	0x04, 0x37
        /*0002*/ 	.short	(.L_11 - .L_10)
.L_10:
        /*0004*/ 	.word	0x00000082


	//----- nvinfo : EIATTR_KPARAM_INFO
	.align		4
.L_11:
        /*0008*/ 	.byte	0x04, 0x17
        /*000a*/ 	.short	(.L_13 - .L_12)
.L_12:
        /*000c*/ 	.word	0x00000000
        /*0010*/ 	.short	0x000a
        /*0012*/ 	.short	0x0050
        /*0014*/ 	.byte	0x00, 0xf0, 0x21, 0x00


	//----- nvinfo : EIATTR_KPARAM_INFO
	.align		4
.L_13:
        /*0018*/ 	.byte	0x04, 0x17
        /*001a*/ 	.short	(.L_15 - .L_14)
.L_14:
        /*001c*/ 	.word	0x00000000
        /*0020*/ 	.short	0x0009
        /*0022*/ 	.short	0x0048
        /*0024*/ 	.byte	0x00, 0xf0, 0x11, 0x00


	//----- nvinfo : EIATTR_KPARAM_INFO
	.align		4
.L_15:
        /*0028*/ 	.byte	0x04, 0x17
        /*002a*/ 	.short	(.L_17 - .L_16)
.L_16:
        /*002c*/ 	.word	0x00000000
        /*0030*/ 	.short	0x0008
        /*0032*/ 	.short	0x0040
        /*0034*/ 	.byte	0x00, 0xf0, 0x21, 0x00


	//----- nvinfo : EIATTR_KPARAM_INFO
	.align		4
.L_17:
        /*0038*/ 	.byte	0x04, 0x17
        /*003a*/ 	.short	(.L_19 - .L_18)
.L_18:
        /*003c*/ 	.word	0x00000000
        /*0040*/ 	.short	0x0007
        /*0042*/ 	.short	0x0038
        /*0044*/ 	.byte	0x00, 0xf0, 0x21, 0x00


	//----- nvinfo : EIATTR_KPARAM_INFO
	.align		4
.L_19:
        /*0048*/ 	.byte	0x04, 0x17
        /*004a*/ 	.short	(.L_21 - .L_20)
.L_20:
        /*004c*/ 	.word	0x00000000
        /*0050*/ 	.short	0x0006
        /*0052*/ 	.short	0x0030
        /*0054*/ 	.byte	0x00, 0xf0, 0x11, 0x00


	//----- nvinfo : EIATTR_KPARAM_INFO
	.align		4
.L_21:
        /*0058*/ 	.byte	0x04, 0x17
        /*005a*/ 	.short	(.L_23 - .L_22)
.L_22:
        /*005c*/ 	.word	0x00000000
        /*0060*/ 	.short	0x0005
        /*0062*/ 	.short	0x0028
        /*0064*/ 	.byte	0x00, 0xf5, 0x21, 0x00


	//----- nvinfo : EIATTR_KPARAM_INFO
	.align		4
.L_23:
        /*0068*/ 	.byte	0x04, 0x17
        /*006a*/ 	.short	(.L_25 - .L_24)
.L_24:
        /*006c*/ 	.word	0x00000000
        /*0070*/ 	.short	0x0004
        /*0072*/ 	.short	0x0020
        /*0074*/ 	.byte	0x00, 0xf5, 0x21, 0x00


	//----- nvinfo : EIATTR_KPARAM_INFO
	.align		4
.L_25:
        /*0078*/ 	.byte	0x04, 0x17
        /*007a*/ 	.short	(.L_27 - .L_26)
.L_26:
        /*007c*/ 	.word	0x00000000
        /*0080*/ 	.short	0x0003
        /*0082*/ 	.short	0x0018
        /*0084*/ 	.byte	0x00, 0xf5, 0x21, 0x00


	//----- nvinfo : EIATTR_KPARAM_INFO
	.align		4
.L_27:
        /*0088*/ 	.byte	0x04, 0x17
        /*008a*/ 	.short	(.L_29 - .L_28)
.L_28:
        /*008c*/ 	.word	0x00000000
        /*0090*/ 	.short	0x0002
        /*0092*/ 	.short	0x0010
        /*0094*/ 	.byte	0x00, 0xf0, 0x11, 0x00


	//----- nvinfo : EIATTR_KPARAM_INFO
	.align		4
.L_29:
        /*0098*/ 	.byte	0x04, 0x17
        /*009a*/ 	.short	(.L_31 - .L_30)
.L_30:
        /*009c*/ 	.word	0x00000000
        /*00a0*/ 	.short	0x0001
        /*00a2*/ 	.short	0x0008
        /*00a4*/ 	.byte	0x00, 0xf5, 0x21, 0x00


	//----- nvinfo : EIATTR_KPARAM_INFO
	.align		4
.L_31:
        /*00a8*/ 	.byte	0x04, 0x17
        /*00aa*/ 	.short	(.L_33 - .L_32)
.L_32:
        /*00ac*/ 	.word	0x00000000
        /*00b0*/ 	.short	0x0000
        /*00b2*/ 	.short	0x0000
        /*00b4*/ 	.byte	0x00, 0xf5, 0x21, 0x00


	//----- nvinfo : EIATTR_SPARSE_MMA_MASK
	.align		4
.L_33:
        /*00b8*/ 	.byte	0x03, 0x50
        /*00ba*/ 	.short	0x0000


	//----- nvinfo : EIATTR_MAXREG_COUNT
	.align		4
        /*00bc*/ 	.byte	0x03, 0x1b
        /*00be*/ 	.short	0x00ff


	//----- nvinfo : EIATTR_MERCURY_ISA_VERSION
	.align		4
        /*00c0*/ 	.byte	0x03, 0x5f
        /*00c2*/ 	.short	0x0101


	//----- nvinfo : EIATTR_VRC_CTA_INIT_COUNT
	.align		4
        /*00c4*/ 	.byte	0x02, 0x4a
	.zero		1
	.zero		1


	//----- nvinfo : EIATTR_ATOM16_EMUL_INSTR_REG_MAP
	.align		4
        /*00c8*/ 	.byte	0x04, 0x2e
        /*00ca*/ 	.short	(.L_35 - .L_34)


	//   ....[0]....
.L_34:
        /*00cc*/ 	.word	0x00004110
        /*00d0*/ 	.short	0x0008
        /*00d2*/ 	.short	0x0000


	//   ....[1]....
        /*00d4*/ 	.word	0x00004180
        /*00d8*/ 	.short	0x0008
        /*00da*/ 	.short	0x0000


	//----- nvinfo : EIATTR_EXIT_INSTR_OFFSETS
	.align		4
.L_35:
        /*00dc*/ 	.byte	0x04, 0x1c
        /*00de*/ 	.short	(.L_37 - .L_36)


	//   ....[0]....
.L_36:
        /*00e0*/ 	.word	0x00000090


	//   ....[1]....
        /*00e4*/ 	.word	0x000041c0


	//   ....[2]....
        /*00e8*/ 	.word	0x00004200


	//   ....[3]....
        /*00ec*/ 	.word	0x00004270


	//   ....[4]....
        /*00f0*/ 	.word	0x00004630


	//   ....[5]....
        /*00f4*/ 	.word	0x00004800


	//   ....[6]....
        /*00f8*/ 	.word	0x00004930


	//   ....[7]....
        /*00fc*/ 	.word	0x00004af0


	//   ....[8]....
        /*0100*/ 	.word	0x00004b30


	//   ....[9]....
        /*0104*/ 	.word	0x00004c70


	//----- nvinfo : EIATTR_CRS_STACK_SIZE
	.align		4
.L_37:
        /*0108*/ 	.byte	0x04, 0x1e
        /*010a*/ 	.short	(.L_39 - .L_38)
.L_38:
        /*010c*/ 	.word	0x00000000


	//----- nvinfo : EIATTR_CBANK_PARAM_SIZE
	.align		4
.L_39:
        /*0110*/ 	.byte	0x03, 0x19
        /*0112*/ 	.short	0x0058


	//----- nvinfo : EIATTR_PARAM_CBANK
	.align		4
        /*0114*/ 	.byte	0x04, 0x0a
        /*0116*/ 	.short	(.L_41 - .L_40)
	.align		4
.L_40:
        /*0118*/ 	.word	index@(.nv.constant0.flame_narrow_backward_scatter_add_kernel)
        /*011c*/ 	.short	0x0380
        /*011e*/ 	.short	0x0058


	//----- nvinfo : EIATTR_SW_WAR
	.align		4
.L_41:
        /*0120*/ 	.byte	0x04, 0x36
        /*0122*/ 	.short	(.L_43 - .L_42)
.L_42:
        /*0124*/ 	.word	0x00000008
.L_43:


//--------------------- .nv.callgraph             --------------------------
	.section	.nv.callgraph,"",@"SHT_CUDA_CALLGRAPH"
	.align	4
	.sectionentsize	8
	.align		4
        /*0000*/ 	.word	0x00000000
	.align		4
        /*0004*/ 	.word	0xffffffff
	.align		4
        /*0008*/ 	.word	0x00000000
	.align		4
        /*000c*/ 	.word	0xfffffffe
	.align		4
        /*0010*/ 	.word	0x00000000
	.align		4
        /*0014*/ 	.word	0xfffffffd
	.align		4
        /*0018*/ 	.word	0x00000000
	.align		4
        /*001c*/ 	.word	0xfffffffc


//--------------------- .text.flame_narrow_backward_scatter_add_kernel --------------------------
	.section	.text.flame_narrow_backward_scatter_add_kernel,"ax",@progbits
	.align	128
        .global         flame_narrow_backward_scatter_add_kernel
        .type           flame_narrow_backward_scatter_add_kernel,@function
        .size           flame_narrow_backward_scatter_add_kernel,(.L_x_68 - flame_narrow_backward_scatter_add_kernel)
        .other          flame_narrow_backward_scatter_add_kernel,@"STO_CUDA_ENTRY STV_DEFAULT"
flame_narrow_backward_scatter_add_kernel:
.text.flame_narrow_backward_scatter_add_kernel:
[----:B------:R-:W0:Y:S01]  /*0000*/  LDC R1, c[0x0][0x37c] ;  /* 0x0000df00ff017b82 */ /* 0x000e220000000800 */
[----:B------:R-:W1:Y:S07]  /*0010*/  S2R R0, SR_TID.X ;  /* 0x0000000000007919 */ /* 0x000e6e0000002100 */
[----:B------:R-:W1:Y:S01]  /*0020*/  S2UR UR4, SR_CTAID.X ;  /* 0x00000000000479c3 */ /* 0x000e620000002500 */
[----:B------:R-:W2:Y:S01]  /*0030*/  LDCU.64 UR6, c[0x0][0x3d0] ;  /* 0x00007a00ff0677ac */ /* 0x000ea20008000a00 */
[----:B0-----:R-:W-:-:S06]  /*0040*/  VIADD R1, R1, 0xffffffc0 ;  /* 0xffffffc001017836 */ /* 0x001fcc0000000000 */
[----:B------:R-:W1:Y:S02]  /*0050*/  LDC R3, c[0x0][0x360] ;  /* 0x0000d800ff037b82 */ /* 0x000e640000000800 */
[----:B-1----:R-:W-:-:S05]  /*0060*/  IMAD R3, R3, UR4, R0 ;  /* 0x0000000403037c24 */ /* 0x002fca000f8e0200 */
[----:B--2---:R-:W-:-:S04]  /*0070*/  ISETP.GE.U32.AND P0, PT, R3, UR6, PT ;  /* 0x0000000603007c0c */ /* 0x004fc8000bf06070 */
[----:B------:R-:W-:-:S13]  /*0080*/  ISETP.GE.AND.EX P0, PT, RZ, UR7, PT, P0 ;  /* 0x00000007ff007c0c */ /* 0x000fda000bf06300 */
[----:B------:R-:W-:Y:S05]  /*0090*/  @P0 EXIT ;  /* 0x000000000000094d */ /* 0x000fea0003800000 */
[----:B------:R-:W0:Y:S01]  /*00a0*/  LDCU UR4, c[0x0][0x390] ;  /* 0x00007200ff0477ac */ /* 0x000e220008000800 */
[----:B------:R-:W-:Y:S01]  /*00b0*/  CS2R R12, SRZ ;  /* 0x00000000000c7805 */ /* 0x000fe2000001ff00 */
[----:B------:R-:W1:Y:S01]  /*00c0*/  LDCU.64 UR8, c[0x0][0x358] ;  /* 0x00006b00ff0877ac */ /* 0x000e620008000a00 */
[----:B0-----:R-:W-:-:S09]  /*00d0*/  UISETP.GE.AND UP0, UPT, UR4, 0x1, UPT ;  /* 0x000000010400788c */ /* 0x001fd2000bf06270 */
[----:B-1----:R-:W-:Y:S05]  /*00e0*/  BRA.U !UP0, `(.L_x_0) ;  /* 0x0000003d08b87547 */ /* 0x002fea000b800000 */
[----:B------:R-:W0:Y:S01]  /*00f0*/  LDCU UR5, c[0x0][0x390] ;  /* 0x00007200ff0577ac */ /* 0x000e220008000800 */
[----:B------:R-:W-:Y:S02]  /*0100*/  HFMA2 R19, -RZ, RZ, 0, 0 ;  /* 0x00000000ff137431 */ /* 0x000fe400000001ff */
[----:B------:R-:W-:Y:S01]  /*0110*/  IMAD.MOV.U32 R18, RZ, RZ, R3 ;  /* 0x000000ffff127224 */ /* 0x000fe200078e0003 */
[----:B------:R-:W-:Y:S02]  /*0120*/  UISETP.GE.U32.AND UP0, UPT, UR4, 0x8, UPT ;  /* 0x000000080400788c */ /* 0x000fe4000bf06070 */
[----:B------:R-:W-:Y:S01]  /*0130*/  ULOP3.LUT UR7, UR4, 0x7, URZ, 0xc0, !UPT ;  /* 0x0000000704077892 */ /* 0x000fe2000f8ec0ff */
[----:B0-----:R-:W-:-:S06]  /*0140*/  IMAD.U32 R0, RZ, RZ, UR5 ;  /* 0x00000005ff007e24 */ /* 0x001fcc000f8e00ff */
[----:B------:R-:W-:Y:S05]  /*0150*/  BRA.U !UP0, `(.L_x_1) ;  /* 0x0000001908947547 */ /* 0x000fea000b800000 */
[----:B------:R-:W0:Y:S01]  /*0160*/  LDC.64 R10, c[0x0][0x398] ;  /* 0x0000e600ff0a7b82 */ /* 0x000e220000000a00 */
[----:B------:R-:W-:Y:S01]  /*0170*/  ULOP3.LUT UR5, UR4, 0x7ffffff8, URZ, 0xc0, !UPT ;  /* 0x7ffffff804057892 */ /* 0x000fe2000f8ec0ff */
[----:B------:R-:W-:Y:S01]  /*0180*/  IMAD.MOV.U32 R18, RZ, RZ, R3 ;  /* 0x000000ffff127224 */ /* 0x000fe200078e0003 */
[----:B------:R-:W-:Y:S01]  /*0190*/  UIADD3 UR4, UPT, UPT, UR4, -0x4, URZ ;  /* 0xfffffffc04047890 */ /* 0x000fe2000fffe0ff */
[----:B------:R-:W-:Y:S01]  /*01a0*/  MOV R19, RZ ;  /* 0x000000ff00137202 */ /* 0x000fe20000000f00 */
[----:B------:R-:W-:-:S04]  /*01b0*/  UIADD3 UR5, UPT, UPT, -UR5, URZ, URZ ;  /* 0x000000ff05057290 */ /* 0x000fc8000fffe1ff */
[----:B------:R-:W-:-:S08]  /*01c0*/  IMAD.U32 R0, RZ, RZ, UR4 ;  /* 0x00000004ff007e24 */ /* 0x000fd0000f8e00ff */
.L_x_26:
[----:B------:R-:W-:-:S04]  /*01d0*/  VIADD R8, R0, 0x3 ;  /* 0x0000000300087836 */ /* 0x000fc80000000000 */
[----:B0-----:R-:W-:-:S06]  /*01e0*/  IMAD.WIDE.U32 R12, R8, 0x8, R10 ;  /* 0x00000008080c7825 */ /* 0x001fcc00078e000a */
[----:B------:R-:W2:Y:S01]  /*01f0*/  LDG.E.64.CONSTANT R12, desc[UR8][R12.64] ;  /* 0x000000080c0c7981 */ /* 0x000ea2000c1e9b00 */
[----:B------:R-:W-:Y:S01]  /*0200*/  UIADD3 UR5, UPT, UPT, UR5, 0x8, URZ ;  /* 0x0000000805057890 */ /* 0x000fe2000fffe0ff */
[----:B------:R-:W-:Y:S03]  /*0210*/  BSSY.RECONVERGENT B0, `(.L_x_2) ;  /* 0x0000029000007945 */ /* 0x000fe60003800200 */
[----:B------:R-:W-:Y:S01]  /*0220*/  UISETP.NE.AND UP0, UPT, UR5, URZ, UPT ;  /* 0x000000ff0500728c */ /* 0x000fe2000bf05270 */
[----:B--2---:R-:W-:-:S04]  /*0230*/  LOP3.LUT R2, R19, R13, RZ, 0xfc, !PT ;  /* 0x0000000d13027212 */ /* 0x004fc800078efcff */
[----:B------:R-:W-:-:S13]  /*0240*/  ISETP.NE.U32.AND P0, PT, R2, RZ, PT ;  /* 0x000000ff0200720c */ /* 0x000fda0003f05070 */
[----:B-1----:R-:W-:Y:S05]  /*0250*/  @P0 BRA `(.L_x_3) ;  /* 0x00000000005c0947 */ /* 0x002fea0003800000 */
[----:B------:R-:W0:Y:S01]  /*0260*/  I2F.U32.RP R2, R12 ;  /* 0x0000000c00027306 */ /* 0x000e220000209000 */
[----:B------:R-:W-:Y:S01]  /*0270*/  IMAD.MOV R7, RZ, RZ, -R12 ;  /* 0x000000ffff077224 */ /* 0x000fe200078e0a0c */
[----:B------:R-:W-:Y:S01]  /*0280*/  ISETP.NE.U32.AND P2, PT, R12, RZ, PT ;  /* 0x000000ff0c00720c */ /* 0x000fe20003f45070 */
[----:B------:R-:W-:Y:S01]  /*0290*/  IMAD.MOV.U32 R9, RZ, RZ, RZ ;  /* 0x000000ffff097224 */ /* 0x000fe200078e00ff */
[----:B------:R-:W-:-:S04]  /*02a0*/  MOV R25, RZ ;  /* 0x000000ff00197202 */ /* 0x000fc80000000f00 */
[----:B0-----:R-:W0:Y:S02]  /*02b0*/  MUFU.RCP R2, R2 ;  /* 0x0000000200027308 */ /* 0x001e240000001000 */
[----:B0-----:R-:W-:-:S06]  /*02c0*/  IADD3 R4, PT, PT, R2, 0xffffffe, RZ ;  /* 0x0ffffffe02047810 */ /* 0x001fcc0007ffe0ff */
[----:B------:R0:W1:Y:S02]  /*02d0*/  F2I.FTZ.U32.TRUNC.NTZ R5, R4 ;  /* 0x0000000400057305 */ /* 0x000064000021f000 */
[----:B0-----:R-:W-:Y:S02]  /*02e0*/  IMAD.MOV.U32 R4, RZ, RZ, RZ ;  /* 0x000000ffff047224 */ /* 0x001fe400078e00ff */
[----:B-1----:R-:W-:-:S04]  /*02f0*/  IMAD R7, R7, R5, RZ ;  /* 0x0000000507077224 */ /* 0x002fc800078e02ff */
[----:B------:R-:W-:-:S06]  /*0300*/  IMAD.HI.U32 R5, R5, R7, R4 ;  /* 0x0000000705057227 */ /* 0x000fcc00078e0004 */
[----:B------:R-:W-:-:S05]  /*0310*/  IMAD.HI.U32 R24, R5, R18, RZ ;  /* 0x0000001205187227 */ /* 0x000fca00078e00ff */
[----:B------:R-:W-:-:S05]  /*0320*/  IADD3 R5, PT, PT, -R24, RZ, RZ ;  /* 0x000000ff18057210 */ /* 0x000fca0007ffe1ff */
[----:B------:R-:W-:-:S05]  /*0330*/  IMAD R5, R12, R5, R18 ;  /* 0x000000050c057224 */ /* 0x000fca00078e0212 */
[----:B------:R-:W-:-:S13]  /*0340*/  ISETP.GE.U32.AND P0, PT, R5, R12, PT ;  /* 0x0000000c0500720c */ /* 0x000fda0003f06070 */
[----:B------:R-:W-:Y:S02]  /*0350*/  @P0 IMAD.IADD R5, R5, 0x1, -R12 ;  /* 0x0000000105050824 */ /* 0x000fe400078e0a0c */
[----:B------:R-:W-:-:S03]  /*0360*/  @P0 VIADD R24, R24, 0x1 ;  /* 0x0000000118180836 */ /* 0x000fc60000000000 */
[----:B------:R-:W-:-:S13]  /*0370*/  ISETP.GE.U32.AND P1, PT, R5, R12, PT ;  /* 0x0000000c0500720c */ /* 0x000fda0003f26070 */
[----:B------:R-:W-:Y:S02]  /*0380*/  @P1 IADD3 R24, PT, PT, R24, 0x1, RZ ;  /* 0x0000000118181810 */ /* 0x000fe40007ffe0ff */
[----:B------:R-:W-:-:S05]  /*0390*/  @!P2 LOP3.LUT R24, RZ, R12, RZ, 0x33, !PT ;  /* 0x0000000cff18a212 */ /* 0x000fca00078e33ff */
[----:B------:R-:W-:-:S04]  /*03a0*/  IMAD.MOV R5, RZ, RZ, -R24 ;  /* 0x000000ffff057224 */ /* 0x000fc800078e0a18 */
[----:B------:R-:W-:Y:S01]  /*03b0*/  IMAD R6, R12, R5, R18 ;  /* 0x000000050c067224 */ /* 0x000fe200078e0212 */
[----:B------:R-:W-:Y:S06]  /*03c0*/  BRA `(.L_x_4) ;  /* 0x0000000000347947 */ /* 0x000fec0003800000 */
.L_x_3:
[----:B------:R-:W-:Y:S01]  /*03d0*/  IMAD.MOV.U32 R22, RZ, RZ, R18 ;  /* 0x000000ffff167224 */ /* 0x000fe200078e0012 */
[----:B------:R-:W-:Y:S01]  /*03e0*/  MOV R5, R13 ;  /* 0x0000000d00057202 */ /* 0x000fe20000000f00 */
[----:B------:R-:W-:Y:S01]  /*03f0*/  IMAD.MOV.U32 R4, RZ, RZ, R12 ;  /* 0x000000ffff047224 */ /* 0x000fe200078e000c */
[----:B------:R-:W-:-:S07]  /*0400*/  MOV R2, 0x420 ;  /* 0x0000042000027802 */ /* 0x000fce0000000f00 */
[----:B------:R-:W-:Y:S05]  /*0410*/  CALL.REL.NOINC `($__internal_0_$__cuda_sm20_div_s64) ;  /* 0x0000004800207944 */ /* 0x000fea0003c00000 */
[-C--:B------:R-:W-:Y:S01]  /*0420*/  IADD3 R15, P0, PT, RZ, -R4.reuse, RZ ;  /* 0x80000004ff0f7210 */ /* 0x080fe20007f1e0ff */
[----:B------:R-:W-:Y:S01]  /*0430*/  IMAD.MOV.U32 R25, RZ, RZ, R5 ;  /* 0x000000ffff197224 */ /* 0x000fe200078e0005 */
[----:B------:R-:W-:-:S03]  /*0440*/  MOV R24, R4 ;  /* 0x0000000400187202 */ /* 0x000fc60000000f00 */
[----:B------:R-:W-:Y:S02]  /*0450*/  IMAD.X R9, RZ, RZ, ~R5, P0 ;  /* 0x000000ffff097224 */ /* 0x000fe400000e0e05 */
[----:B------:R-:W-:-:S04]  /*0460*/  IMAD.WIDE.U32 R6, R12, R15, R18 ;  /* 0x0000000f0c067225 */ /* 0x000fc800078e0012 */
[----:B------:R-:W-:-:S04]  /*0470*/  IMAD R9, R9, R12, RZ ;  /* 0x0000000c09097224 */ /* 0x000fc800078e02ff */
[----:B------:R-:W-:-:S04]  /*0480*/  IMAD R9, R13, R15, R9 ;  /* 0x0000000f0d097224 */ /* 0x000fc800078e0209 */
[----:B------:R-:W-:-:S07]  /*0490*/  IMAD.IADD R9, R7, 0x1, R9 ;  /* 0x0000000107097824 */ /* 0x000fce00078e0209 */
.L_x_4:
[----:B------:R-:W-:Y:S05]  /*04a0*/  BSYNC.RECONVERGENT B0 ;  /* 0x0000000000007941 */ /* 0x000fea0003800200 */
.L_x_2:
[----:B------:R-:W-:-:S04]  /*04b0*/  VIADD R12, R0, 0x2 ;  /* 0x00000002000c7836 */ /* 0x000fc80000000000 */
[----:B------:R-:W-:-:S06]  /*04c0*/  IMAD.WIDE.U32 R14, R12, 0x8, R10 ;  /* 0x000000080c0e7825 */ /* 0x000fcc00078e000a */
[----:B------:R-:W2:Y:S01]  /*04d0*/  LDG.E.64.CONSTANT R14, desc[UR8][R14.64] ;  /* 0x000000080e0e7981 */ /* 0x000ea2000c1e9b00 */
[----:B------:R-:W-:Y:S01]  /*04e0*/  LEA R7, R8, R1, 0x3 ;  /* 0x0000000108077211 */ /* 0x000fe200078e18ff */
[----:B------:R-:W-:Y:S01]  /*04f0*/  IMAD.MOV.U32 R4, RZ, RZ, R6 ;  /* 0x000000ffff047224 */ /* 0x000fe200078e0006 */
[----:B------:R-:W-:Y:S01]  /*0500*/  BSSY.RECONVERGENT B0, `(.L_x_5) ;  /* 0x000002e000007945 */ /* 0x000fe20003800200 */
[----:B------:R-:W-:-:S05]  /*0510*/  IMAD.MOV.U32 R5, RZ, RZ, R9 ;  /* 0x000000ffff057224 */ /* 0x000fca00078e0009 */
[----:B------:R0:W-:Y:S01]  /*0520*/  STL.64 [R7], R4 ;  /* 0x0000000407007387 */ /* 0x0001e20000100a00 */
[----:B--2---:R-:W-:-:S04]  /*0530*/  LOP3.LUT R2, R25, R15, RZ, 0xfc, !PT ;  /* 0x0000000f19027212 */ /* 0x004fc800078efcff */
[----:B------:R-:W-:-:S13]  /*0540*/  ISETP.NE.U32.AND P0, PT, R2, RZ, PT ;  /* 0x000000ff0200720c */ /* 0x000fda0003f05070 */
[----:B0-----:R-:W-:Y:S05]  /*0550*/  @P0 BRA `(.L_x_6) ;  /* 0x0000000000600947 */ /* 0x001fea0003800000 */
[----:B------:R-:W0:Y:S01]  /*0560*/  I2F.U32.RP R2, R14 ;  /* 0x0000000e00027306 */ /* 0x000e220000209000 */
[----:B------:R-:W-:Y:S01]  /*0570*/  IMAD.MOV R7, RZ, RZ, -R14 ;  /* 0x000000ffff077224 */ /* 0x000fe200078e0a0e */
[----:B------:R-:W-:Y:S01]  /*0580*/  ISETP.NE.U32.AND P2, PT, R14, RZ, PT ;  /* 0x000000ff0e00720c */ /* 0x000fe20003f45070 */
[----:B------:R-:W-:Y:S02]  /*0590*/  IMAD.MOV.U32 R9, RZ, RZ, RZ ;  /* 0x000000ffff097224 */ /* 0x000fe400078e00ff */
[----:B------:R-:W-:-:S03]  /*05a0*/  IMAD.MOV.U32 R25, RZ, RZ, RZ ;  /* 0x000000ffff197224 */ /* 0x000fc600078e00ff */
        /* <DEDUP_REMOVED lines=17> */
[----:B------:R-:W-:Y:S01]  /*06c0*/  MOV R24, R5 ;  /* 0x0000000500187202 */ /* 0x000fe20000000f00 */
[----:B------:R-:W-:Y:S06]  /*06d0*/  BRA `(.L_x_7) ;  /* 0x0000000000407947 */ /* 0x000fec0003800000 */
.L_x_6:
[----:B------:R-:W-:Y:S01]  /*06e0*/  IMAD.MOV.U32 R22, RZ, RZ, R24 ;  /* 0x000000ffff167224 */ /* 0x000fe200078e0018 */
[----:B------:R-:W-:Y:S01]  /*06f0*/  MOV R19, R25 ;  /* 0x0000001900137202 */ /* 0x000fe20000000f00 */
[----:B------:R-:W-:Y:S01]  /*0700*/  IMAD.MOV.U32 R4, RZ, RZ, R14 ;  /* 0x000000ffff047224 */ /* 0x000fe200078e000e */
[----:B------:R-:W-:Y:S01]  /*0710*/  MOV R2, 0x740 ;  /* 0x0000074000027802 */ /* 0x000fe20000000f00 */
[----:B------:R-:W-:-:S07]  /*0720*/  IMAD.MOV.U32 R5, RZ, RZ, R15 ;  /* 0x000000ffff057224 */ /* 0x000fce00078e000f */
[----:B------:R-:W-:Y:S05]  /*0730*/  CALL.REL.NOINC `($__internal_0_$__cuda_sm20_div_s64) ;  /* 0x0000004400587944 */ /* 0x000fea0003c00000 */
[----:B------:R-:W-:Y:S01]  /*0740*/  IADD3 R13, P0, PT, RZ, -R4, RZ ;  /* 0x80000004ff0d7210 */ /* 0x000fe20007f1e0ff */
[----:B------:R-:W-:Y:S02]  /*0750*/  IMAD.MOV.U32 R6, RZ, RZ, R24 ;  /* 0x000000ffff067224 */ /* 0x000fe400078e0018 */
[----:B------:R-:W-:Y:S01]  /*0760*/  IMAD.MOV.U32 R7, RZ, RZ, R25 ;  /* 0x000000ffff077224 */ /* 0x000fe200078e0019 */
[----:B------:R-:W-:Y:S01]  /*0770*/  IADD3.X R9, PT, PT, RZ, ~R5, RZ, P0, !PT ;  /* 0x80000005ff097210 */ /* 0x000fe200007fe4ff */
[----:B------:R-:W-:Y:S02]  /*0780*/  IMAD.MOV.U32 R24, RZ, RZ, R4 ;  /* 0x000000ffff187224 */ /* 0x000fe400078e0004 */
[----:B------:R-:W-:-:S04]  /*0790*/  IMAD.WIDE.U32 R6, R14, R13, R6 ;  /* 0x0000000d0e067225 */ /* 0x000fc800078e0006 */
[----:B------:R-:W-:Y:S02]  /*07a0*/  IMAD R9, R9, R14, RZ ;  /* 0x0000000e09097224 */ /* 0x000fe400078e02ff */
[----:B------:R-:W-:Y:S02]  /*07b0*/  IMAD.MOV.U32 R25, RZ, RZ, R5 ;  /* 0x000000ffff197224 */ /* 0x000fe400078e0005 */
[----:B------:R-:W-:-:S05]  /*07c0*/  IMAD R9, R15, R13, R9 ;  /* 0x0000000d0f097224 */ /* 0x000fca00078e0209 */
[----:B------:R-:W-:-:S07]  /*07d0*/  IADD3 R9, PT, PT, R7, R9, RZ ;  /* 0x0000000907097210 */ /* 0x000fce0007ffe0ff */
.L_x_7:
[----:B------:R-:W-:Y:S05]  /*07e0*/  BSYNC.RECONVERGENT B0 ;  /* 0x0000000000007941 */ /* 0x000fea0003800200 */
.L_x_5:
[----:B------:R-:W-:-:S05]  /*07f0*/  IADD3 R8, PT, PT, R0, 0x1, RZ ;  /* 0x0000000100087810 */ /* 0x000fca0007ffe0ff */
[----:B------:R-:W-:-:S06]  /*0800*/  IMAD.WIDE.U32 R14, R8, 0x8, R10 ;  /* 0x00000008080e7825 */ /* 0x000fcc00078e000a */
[----:B------:R-:W2:Y:S01]  /*0810*/  LDG.E.64.CONSTANT R14, desc[UR8][R14.64] ;  /* 0x000000080e0e7981 */ /* 0x000ea2000c1e9b00 */
[----:B------:R-:W-:Y:S01]  /*0820*/  IMAD R7, R12, 0x8, R1 ;  /* 0x000000080c077824 */ /* 0x000fe200078e0201 */
[----:B------:R-:W-:Y:S01]  /*0830*/  MOV R5, R9 ;  /* 0x0000000900057202 */ /* 0x000fe20000000f00 */
[----:B------:R-:W-:Y:S01]  /*0840*/  IMAD.MOV.U32 R4, RZ, RZ, R6 ;  /* 0x000000ffff047224 */ /* 0x000fe200078e0006 */
[----:B------:R-:W-:Y:S04]  /*0850*/  BSSY.RECONVERGENT B0, `(.L_x_8) ;  /* 0x000002d000007945 */ /* 0x000fe80003800200 */
[----:B------:R0:W-:Y:S01]  /*0860*/  STL.64 [R7], R4 ;  /* 0x0000000407007387 */ /* 0x0001e20000100a00 */
[----:B--2---:R-:W-:-:S04]  /*0870*/  LOP3.LUT R2, R25, R15, RZ, 0xfc, !PT ;  /* 0x0000000f19027212 */ /* 0x004fc800078efcff */
[----:B------:R-:W-:-:S13]  /*0880*/  ISETP.NE.U32.AND P0, PT, R2, RZ, PT ;  /* 0x000000ff0200720c */ /* 0x000fda0003f05070 */
[----:B0-----:R-:W-:Y:S05]  /*0890*/  @P0 BRA `(.L_x_9) ;  /* 0x0000000000600947 */ /* 0x001fea0003800000 */
[----:B------:R-:W0:Y:S01]  /*08a0*/  I2F.U32.RP R2, R14 ;  /* 0x0000000e00027306 */ /* 0x000e220000209000 */
[----:B------:R-:W-:Y:S01]  /*08b0*/  IMAD.MOV R7, RZ, RZ, -R14 ;  /* 0x000000ffff077224 */ /* 0x000fe200078e0a0e */
[----:B------:R-:W-:Y:S01]  /*08c0*/  ISETP.NE.U32.AND P2, PT, R14, RZ, PT ;  /* 0x000000ff0e00720c */ /* 0x000fe20003f45070 */
[----:B------:R-:W-:Y:S01]  /*08d0*/  IMAD.MOV.U32 R15, RZ, RZ, RZ ;  /* 0x000000ffff0f7224 */ /* 0x000fe200078e00ff */
[----:B------:R-:W-:-:S04]  /*08e0*/  MOV R9, RZ ;  /* 0x000000ff00097202 */ /* 0x000fc80000000f00 */
[----:B0-----:R-:W0:Y:S02]  /*08f0*/  MUFU.RCP R2, R2 ;  /* 0x0000000200027308 */ /* 0x001e240000001000 */
[----:B0-----:R-:W-:-:S06]  /*0900*/  VIADD R4, R2, 0xffffffe ;  /* 0x0ffffffe02047836 */ /* 0x001fcc0000000000 */
[----:B------:R0:W1:Y:S02]  /*0910*/  F2I.FTZ.U32.TRUNC.NTZ R5, R4 ;  /* 0x0000000400057305 */ /* 0x000064000021f000 */
[----:B0-----:R-:W-:Y:S02]  /*0920*/  HFMA2 R4, -RZ, RZ, 0, 0 ;  /* 0x00000000ff047431 */ /* 0x001fe400000001ff */
[----:B-1----:R-:W-:-:S04]  /*0930*/  IMAD R7, R7, R5, RZ ;  /* 0x0000000507077224 */ /* 0x002fc800078e02ff */
[----:B------:R-:W-:-:S06]  /*0940*/  IMAD.HI.U32 R5, R5, R7, R4 ;  /* 0x0000000705057227 */ /* 0x000fcc00078e0004 */
[----:B------:R-:W-:-:S04]  /*0950*/  IMAD.HI.U32 R5, R5, R24, RZ ;  /* 0x0000001805057227 */ /* 0x000fc800078e00ff */
[----:B------:R-:W-:-:S04]  /*0960*/  IMAD.MOV R7, RZ, RZ, -R5 ;  /* 0x000000ffff077224 */ /* 0x000fc800078e0a05 */
[----:B------:R-:W-:-:S05]  /*0970*/  IMAD R7, R14, R7, R24 ;  /* 0x000000070e077224 */ /* 0x000fca00078e0218 */
[----:B------:R-:W-:-:S13]  /*0980*/  ISETP.GE.U32.AND P0, PT, R7, R14, PT ;  /* 0x0000000e0700720c */ /* 0x000fda0003f06070 */
[----:B------:R-:W-:Y:S01]  /*0990*/  @P0 IMAD.IADD R7, R7, 0x1, -R14 ;  /* 0x0000000107070824 */ /* 0x000fe200078e0a0e */
[----:B------:R-:W-:-:S04]  /*09a0*/  @P0 IADD3 R5, PT, PT, R5, 0x1, RZ ;  /* 0x0000000105050810 */ /* 0x000fc80007ffe0ff */
[----:B------:R-:W-:-:S13]  /*09b0*/  ISETP.GE.U32.AND P1, PT, R7, R14, PT ;  /* 0x0000000e0700720c */ /* 0x000fda0003f26070 */
[----:B------:R-:W-:Y:S01]  /*09c0*/  @P1 VIADD R5, R5, 0x1 ;  /* 0x0000000105051836 */ /* 0x000fe20000000000 */
[----:B------:R-:W-:-:S05]  /*09d0*/  @!P2 LOP3.LUT R5, RZ, R14, RZ, 0x33, !PT ;  /* 0x0000000eff05a212 */ /* 0x000fca00078e33ff */
[----:B------:R-:W-:-:S04]  /*09e0*/  IMAD.MOV R7, RZ, RZ, -R5 ;  /* 0x000000ffff077224 */ /* 0x000fc800078e0a05 */
[----:B------:R-:W-:Y:S02]  /*09f0*/  IMAD R6, R14, R7, R24 ;  /* 0x000000070e067224 */ /* 0x000fe400078e0218 */
[----:B------:R-:W-:Y:S01]  /*0a00*/  IMAD.MOV.U32 R14, RZ, RZ, R5 ;  /* 0x000000ffff0e7224 */ /* 0x000fe200078e0005 */
[----:B------:R-:W-:Y:S06]  /*0a10*/  BRA `(.L_x_10) ;  /* 0x0000000000407947 */ /* 0x000fec0003800000 */
.L_x_9:
[----:B------:R-:W-:Y:S01]  /*0a20*/  MOV R22, R24 ;  /* 0x0000001800167202 */ /* 0x000fe20000000f00 */
[----:B------:R-:W-:Y:S01]  /*0a30*/  IMAD.MOV.U32 R19, RZ, RZ, R25 ;  /* 0x000000ffff137224 */ /* 0x000fe200078e0019 */
[----:B------:R-:W-:Y:S01]  /*0a40*/  MOV R5, R15 ;  /* 0x0000000f00057202 */ /* 0x000fe20000000f00 */
[----:B------:R-:W-:Y:S01]  /*0a50*/  IMAD.MOV.U32 R4, RZ, RZ, R14 ;  /* 0x000000ffff047224 */ /* 0x000fe200078e000e */
[----:B------:R-:W-:-:S07]  /*0a60*/  MOV R2, 0xa80 ;  /* 0x00000a8000027802 */ /* 0x000fce0000000f00 */
[----:B------:R-:W-:Y:S05]  /*0a70*/  CALL.REL.NOINC `($__internal_0_$__cuda_sm20_div_s64) ;  /* 0x0000004000887944 */ /* 0x000fea0003c00000 */
[----:B------:R-:W-:Y:S01]  /*0a80*/  IADD3 R13, P0, PT, RZ, -R4, RZ ;  /* 0x80000004ff0d7210 */ /* 0x000fe20007f1e0ff */
[----:B------:R-:W-:Y:S01]  /*0a90*/  IMAD.MOV.U32 R6, RZ, RZ, R24 ;  /* 0x000000ffff067224 */ /* 0x000fe200078e0018 */
[----:B------:R-:W-:-:S03]  /*0aa0*/  MOV R7, R25 ;  /* 0x0000001900077202 */ /* 0x000fc60000000f00 */
[----:B------:R-:W-:Y:S02]  /*0ab0*/  IMAD.X R9, RZ, RZ, ~R5, P0 ;  /* 0x000000ffff097224 */ /* 0x000fe400000e0e05 */
[----:B------:R-:W-:-:S04]  /*0ac0*/  IMAD.WIDE.U32 R6, R14, R13, R6 ;  /* 0x0000000d0e067225 */ /* 0x000fc800078e0006 */
[----:B------:R-:W-:Y:S02]  /*0ad0*/  IMAD R9, R9, R14, RZ ;  /* 0x0000000e09097224 */ /* 0x000fe400078e02ff */
[----:B------:R-:W-:Y:S02]  /*0ae0*/  IMAD.MOV.U32 R14, RZ, RZ, R4 ;  /* 0x000000ffff0e7224 */ /* 0x000fe400078e0004 */
[----:B------:R-:W-:Y:S01]  /*0af0*/  IMAD R9, R15, R13, R9 ;  /* 0x0000000d0f097224 */ /* 0x000fe200078e0209 */
[----:B------:R-:W-:-:S03]  /*0b00*/  MOV R15, R5 ;  /* 0x00000005000f7202 */ /* 0x000fc60000000f00 */
[----:B------:R-:W-:-:S07]  /*0b10*/  IMAD.IADD R9, R7, 0x1, R9 ;  /* 0x0000000107097824 */ /* 0x000fce00078e0209 */
.L_x_10:
[----:B------:R-:W-:Y:S05]  /*0b20*/  BSYNC.RECONVERGENT B0 ;  /* 0x0000000000007941 */ /* 0x000fea0003800200 */
.L_x_8:
        /* <DEDUP_REMOVED lines=31> */
[----:B------:R-:W-:Y:S01]  /*0d20*/  IMAD R6, R12, R5, R14 ;  /* 0x000000050c067224 */ /* 0x000fe200078e020e */
[----:B------:R-:W-:Y:S06]  /*0d30*/  BRA `(.L_x_13) ;  /* 0x0000000000407947 */ /* 0x000fec0003800000 */
.L_x_12:
        /* <DEDUP_REMOVED lines=16> */
.L_x_13:
[----:B------:R-:W-:Y:S05]  /*0e40*/  BSYNC.RECONVERGENT B0 ;  /* 0x0000000000007941 */ /* 0x000fea0003800200 */
.L_x_11:
[----:B------:R-:W-:-:S05]  /*0e50*/  IADD3 R12, PT, PT, R0, -0x1, RZ ;  /* 0xffffffff000c7810 */ /* 0x000fca0007ffe0ff */
        /* <DEDUP_REMOVED lines=34> */
.L_x_15:
        /* <DEDUP_REMOVED lines=8> */
[----:B------:R-:W-:Y:S01]  /*1100*/  MOV R7, R25 ;  /* 0x0000001900077202 */ /* 0x000fe20000000f00 */
[----:B------:R-:W-:Y:S01]  /*1110*/  IMAD.MOV.U32 R24, RZ, RZ, R4 ;  /* 0x000000ffff187224 */ /* 0x000fe200078e0004 */
[----:B------:R-:W-:Y:S01]  /*1120*/  MOV R25, R5 ;  /* 0x0000000500197202 */ /* 0x000fe20000000f00 */
[----:B------:R-:W-:Y:S02]  /*1130*/  IMAD.X R9, RZ, RZ, ~R5, P0 ;  /* 0x000000ffff097224 */ /* 0x000fe400000e0e05 */
[----:B------:R-:W-:-:S04]  /*1140*/  IMAD.WIDE.U32 R6, R14, R13, R6 ;  /* 0x0000000d0e067225 */ /* 0x000fc800078e0006 */
[----:B------:R-:W-:-:S04]  /*1150*/  IMAD R9, R9, R14, RZ ;  /* 0x0000000e09097224 */ /* 0x000fc800078e02ff */
[----:B------:R-:W-:-:S04]  /*1160*/  IMAD R9, R15, R13, R9 ;  /* 0x0000000d0f097224 */ /* 0x000fc800078e0209 */
[----:B------:R-:W-:-:S07]  /*1170*/  IMAD.IADD R9, R7, 0x1, R9 ;  /* 0x0000000107097824 */ /* 0x000fce00078e0209 */
.L_x_16:
[----:B------:R-:W-:Y:S05]  /*1180*/  BSYNC.RECONVERGENT B0 ;  /* 0x0000000000007941 */ /* 0x000fea0003800200 */
.L_x_14:
[----:B------:R-:W-:-:S04]  /*1190*/  VIADD R8, R0, 0xfffffffe ;  /* 0xfffffffe00087836 */ /* 0x000fc80000000000 */
        /* <DEDUP_REMOVED lines=11> */
[----:B------:R-:W-:Y:S01]  /*1250*/  IADD3 R7, PT, PT, RZ, -R14, RZ ;  /* 0x8000000eff077210 */ /* 0x000fe20007ffe0ff */
[----:B------:R-:W-:Y:S01]  /*1260*/  HFMA2 R15, -RZ, RZ, 0, 0 ;  /* 0x00000000ff0f7431 */ /* 0x000fe200000001ff */
[----:B------:R-:W-:Y:S01]  /*1270*/  ISETP.NE.U32.AND P2, PT, R14, RZ, PT ;  /* 0x000000ff0e00720c */ /* 0x000fe20003f45070 */
[----:B------:R-:W-:-:S04]  /*1280*/  IMAD.MOV.U32 R9, RZ, RZ, RZ ;  /* 0x000000ffff097224 */ /* 0x000fc800078e00ff */
[----:B0-----:R-:W0:Y:S02]  /*1290*/  MUFU.RCP R2, R2 ;  /* 0x0000000200027308 */ /* 0x001e240000001000 */
[----:B0-----:R-:W-:-:S06]  /*12a0*/  VIADD R4, R2, 0xffffffe ;  /* 0x0ffffffe02047836 */ /* 0x001fcc0000000000 */
[----:B------:R0:W1:Y:S02]  /*12b0*/  F2I.FTZ.U32.TRUNC.NTZ R5, R4 ;  /* 0x0000000400057305 */ /* 0x000064000021f000 */
[----:B0-----:R-:W-:Y:S02]  /*12c0*/  IMAD.MOV.U32 R4, RZ, RZ, RZ ;  /* 0x000000ffff047224 */ /* 0x001fe400078e00ff */
[----:B-1----:R-:W-:-:S04]  /*12d0*/  IMAD R7, R7, R5, RZ ;  /* 0x0000000507077224 */ /* 0x002fc800078e02ff */
[----:B------:R-:W-:-:S06]  /*12e0*/  IMAD.HI.U32 R5, R5, R7, R4 ;  /* 0x0000000705057227 */ /* 0x000fcc00078e0004 */
[----:B------:R-:W-:-:S04]  /*12f0*/  IMAD.HI.U32 R5, R5, R24, RZ ;  /* 0x0000001805057227 */ /* 0x000fc800078e00ff */
[----:B------:R-:W-:-:S04]  /*1300*/  IMAD.MOV R7, RZ, RZ, -R5 ;  /* 0x000000ffff077224 */ /* 0x000fc800078e0a05 */
[----:B------:R-:W-:-:S05]  /*1310*/  IMAD R7, R14, R7, R24 ;  /* 0x000000070e077224 */ /* 0x000fca00078e0218 */
[----:B------:R-:W-:-:S13]  /*1320*/  ISETP.GE.U32.AND P0, PT, R7, R14, PT ;  /* 0x0000000e0700720c */ /* 0x000fda0003f06070 */
[----:B------:R-:W-:Y:S01]  /*1330*/  @P0 IADD3 R7, PT, PT, -R14, R7, RZ ;  /* 0x000000070e070210 */ /* 0x000fe20007ffe1ff */
[----:B------:R-:W-:-:S03]  /*1340*/  @P0 VIADD R5, R5, 0x1 ;  /* 0x0000000105050836 */ /* 0x000fc60000000000 */
[----:B------:R-:W-:-:S13]  /*1350*/  ISETP.GE.U32.AND P1, PT, R7, R14, PT ;  /* 0x0000000e0700720c */ /* 0x000fda0003f26070 */
[----:B------:R-:W-:Y:S01]  /*1360*/  @P1 VIADD R5, R5, 0x1 ;  /* 0x0000000105051836 */ /* 0x000fe20000000000 */
[----:B------:R-:W-:-:S04]  /*1370*/  @!P2 LOP3.LUT R5, RZ, R14, RZ, 0x33, !PT ;  /* 0x0000000eff05a212 */ /* 0x000fc800078e33ff */
[----:B------:R-:W-:-:S05]  /*1380*/  IADD3 R7, PT, PT, -R5, RZ, RZ ;  /* 0x000000ff05077210 */ /* 0x000fca0007ffe1ff */
[----:B------:R-:W-:Y:S02]  /*1390*/  IMAD R6, R14, R7, R24 ;  /* 0x000000070e067224 */ /* 0x000fe400078e0218 */
[----:B------:R-:W-:Y:S01]  /*13a0*/  IMAD.MOV.U32 R14, RZ, RZ, R5 ;  /* 0x000000ffff0e7224 */ /* 0x000fe200078e0005 */
[----:B------:R-:W-:Y:S06]  /*13b0*/  BRA `(.L_x_19) ;  /* 0x0000000000407947 */ /* 0x000fec0003800000 */
.L_x_18:
[----:B------:R-:W-:Y:S01]  /*13c0*/  IMAD.MOV.U32 R22, RZ, RZ, R24 ;  /* 0x000000ffff167224 */ /* 0x000fe200078e0018 */
[----:B------:R-:W-:Y:S01]  /*13d0*/  MOV R4, R14 ;  /* 0x0000000e00047202 */ /* 0x000fe20000000f00 */
[----:B------:R-:W-:Y:S01]  /*13e0*/  IMAD.MOV.U32 R19, RZ, RZ, R25 ;  /* 0x000000ffff137224 */ /* 0x000fe200078e0019 */
[----:B------:R-:W-:Y:S01]  /*13f0*/  MOV R2, 0x1420 ;  /* 0x0000142000027802 */ /* 0x000fe20000000f00 */
[----:B------:R-:W-:-:S07]  /*1400*/  IMAD.MOV.U32 R5, RZ, RZ, R15 ;  /* 0x000000ffff057224 */ /* 0x000fce00078e000f */
[----:B------:R-:W-:Y:S05]  /*1410*/  CALL.REL.NOINC `($__internal_0_$__cuda_sm20_div_s64) ;  /* 0x0000003800207944 */ /* 0x000fea0003c00000 */
[----:B------:R-:W-:Y:S01]  /*1420*/  IADD3 R13, P0, PT, RZ, -R4, RZ ;  /* 0x80000004ff0d7210 */ /* 0x000fe20007f1e0ff */
[----:B------:R-:W-:Y:S01]  /*1430*/  IMAD.MOV.U32 R7, RZ, RZ, R25 ;  /* 0x000000ffff077224 */ /* 0x000fe200078e0019 */
[----:B------:R-:W-:-:S03]  /*1440*/  MOV R6, R24 ;  /* 0x0000001800067202 */ /* 0x000fc60000000f00 */
[----:B------:R-:W-:Y:S02]  /*1450*/  IMAD.X R9, RZ, RZ, ~R5, P0 ;  /* 0x000000ffff097224 */ /* 0x000fe400000e0e05 */
[----:B------:R-:W-:-:S04]  /*1460*/  IMAD.WIDE.U32 R6, R14, R13, R6 ;  /* 0x0000000d0e067225 */ /* 0x000fc800078e0006 */
[----:B------:R-:W-:Y:S01]  /*1470*/  IMAD R9, R9, R14, RZ ;  /* 0x0000000e09097224 */ /* 0x000fe200078e02ff */
[----:B------:R-:W-:-:S03]  /*1480*/  MOV R14, R4 ;  /* 0x00000004000e7202 */ /* 0x000fc60000000f00 */
[----:B------:R-:W-:Y:S02]  /*1490*/  IMAD R9, R15, R13, R9 ;  /* 0x0000000d0f097224 */ /* 0x000fe400078e0209 */
[----:B------:R-:W-:Y:S02]  /*14a0*/  IMAD.MOV.U32 R15, RZ, RZ, R5 ;  /* 0x000000ffff0f7224 */ /* 0x000fe400078e0005 */
[----:B------:R-:W-:-:S07]  /*14b0*/  IMAD.IADD R9, R7, 0x1, R9 ;  /* 0x0000000107097824 */ /* 0x000fce00078e0209 */
.L_x_19:
[----:B------:R-:W-:Y:S05]  /*14c0*/  BSYNC.RECONVERGENT B0 ;  /* 0x0000000000007941 */ /* 0x000fea0003800200 */
.L_x_17:
        /* <DEDUP_REMOVED lines=35> */
.L_x_21:
        /* <DEDUP_REMOVED lines=10> */
[----:B------:R-:W-:-:S04]  /*17a0*/  IMAD.WIDE.U32 R6, R12, R17, R6 ;  /* 0x000000110c067225 */ /* 0x000fc800078e0006 */
[----:B------:R-:W-:Y:S02]  /*17b0*/  IMAD R9, R9, R12, RZ ;  /* 0x0000000c09097224 */ /* 0x000fe400078e02ff */
[----:B------:R-:W-:Y:S02]  /*17c0*/  IMAD.MOV.U32 R12, RZ, RZ, R4 ;  /* 0x000000ffff0c7224 */ /* 0x000fe400078e0004 */
[----:B------:R-:W-:Y:S02]  /*17d0*/  IMAD R9, R13, R17, R9 ;  /* 0x000000110d097224 */ /* 0x000fe400078e0209 */
[----:B------:R-:W-:-:S03]  /*17e0*/  IMAD.MOV.U32 R13, RZ, RZ, R5 ;  /* 0x000000ffff0d7224 */ /* 0x000fc600078e0005 */
[----:B------:R-:W-:-:S07]  /*17f0*/  IADD3 R9, PT, PT, R7, R9, RZ ;  /* 0x0000000907097210 */ /* 0x000fce0007ffe0ff */
.L_x_22:
[----:B------:R-:W-:Y:S05]  /*1800*/  BSYNC.RECONVERGENT B0 ;  /* 0x0000000000007941 */ /* 0x000fea0003800200 */
.L_x_20:
        /* <DEDUP_REMOVED lines=29> */
[----:B------:R-:W-:Y:S02]  /*19e0*/  @P1 IADD3 R18, PT, PT, R18, 0x1, RZ ;  /* 0x0000000112121810 */ /* 0x000fe40007ffe0ff */
[----:B------:R-:W-:-:S05]  /*19f0*/  @!P2 LOP3.LUT R18, RZ, R14, RZ, 0x33, !PT ;  /* 0x0000000eff12a212 */ /* 0x000fca00078e33ff */
[----:B------:R-:W-:-:S04]  /*1a00*/  IMAD.MOV R5, RZ, RZ, -R18 ;  /* 0x000000ffff057224 */ /* 0x000fc800078e0a12 */
[----:B------:R-:W-:Y:S01]  /*1a10*/  IMAD R4, R14, R5, R12 ;  /* 0x000000050e047224 */ /* 0x000fe200078e020c */
[----:B------:R-:W-:Y:S06]  /*1a20*/  BRA `(.L_x_25) ;  /* 0x0000000000447947 */ /* 0x000fec0003800000 */
.L_x_24:
        /* <DEDUP_REMOVED lines=10> */
[-C--:B------:R-:W-:Y:S02]  /*1ad0*/  IADD3.X R9, PT, PT, RZ, ~R5.reuse, RZ, P0, !PT ;  /* 0x80000005ff097210 */ /* 0x080fe400007fe4ff */
[----:B------:R-:W-:Y:S01]  /*1ae0*/  MOV R19, R5 ;  /* 0x0000000500137202 */ /* 0x000fe20000000f00 */
[----:B------:R-:W-:-:S04]  /*1af0*/  IMAD.WIDE.U32 R6, R14, R17, R6 ;  /* 0x000000110e067225 */ /* 0x000fc800078e0006 */
[----:B------:R-:W-:Y:S01]  /*1b00*/  IMAD R9, R9, R14, RZ ;  /* 0x0000000e09097224 */ /* 0x000fe200078e02ff */
[----:B------:R-:W-:-:S03]  /*1b10*/  MOV R4, R6 ;  /* 0x0000000600047202 */ /* 0x000fc60000000f00 */
[----:B------:R-:W-:-:S04]  /*1b20*/  IMAD R9, R15, R17, R9 ;  /* 0x000000110f097224 */ /* 0x000fc800078e0209 */
[----:B------:R-:W-:-:S07]  /*1b30*/  IMAD.IADD R9, R7, 0x1, R9 ;  /* 0x0000000107097824 */ /* 0x000fce00078e0209 */
.L_x_25:
[----:B------:R-:W-:Y:S05]  /*1b40*/  BSYNC.RECONVERGENT B0 ;  /* 0x0000000000007941 */ /* 0x000fea0003800200 */
.L_x_23:
[----:B------:R-:W-:Y:S01]  /*1b50*/  IMAD R7, R8, 0x8, R1 ;  /* 0x0000000808077824 */ /* 0x000fe200078e0201 */
[----:B------:R-:W-:Y:S01]  /*1b60*/  MOV R5, R9 ;  /* 0x0000000900057202 */ /* 0x000fe20000000f00 */
[----:B------:R-:W-:-:S04]  /*1b70*/  VIADD R0, R0, 0xfffffff8 ;  /* 0xfffffff800007836 */ /* 0x000fc80000000000 */
[----:B------:R1:W-:Y:S01]  /*1b80*/  STL.64 [R7], R4 ;  /* 0x0000000407007387 */ /* 0x0003e20000100a00 */
[----:B------:R-:W-:Y:S05]  /*1b90*/  BRA.U UP0, `(.L_x_26) ;  /* 0xffffffe5008c7547 */ /* 0x000fea000b83ffff */
[----:B------:R-:W-:-:S07]  /*1ba0*/  IADD3 R0, PT, PT, R0, 0x4, RZ ;  /* 0x0000000400007810 */ /* 0x000fce0007ffe0ff */
.L_x_1:
[----:B------:R-:W-:-:S09]  /*1bb0*/  UISETP.NE.AND UP0, UPT, UR7, URZ, UPT ;  /* 0x000000ff0700728c */ /* 0x000fd2000bf05270 */
[----:B------:R-:W-:Y:S05]  /*1bc0*/  BRA.U !UP0, `(.L_x_27) ;  /* 0x0000001508887547 */ /* 0x000fea000b800000 */
[----:B------:R-:W-:-:S09]  /*1bd0*/  UISETP.GE.U32.AND UP0, UPT, UR7, 0x4, UPT ;  /* 0x000000040700788c */ /* 0x000fd2000bf06070 */
[----:B------:R-:W-:Y:S05]  /*1be0*/  BRA.U !UP0, `(.L_x_28) ;  /* 0x0000000d083c7547 */ /* 0x000fea000b800000 */
[----:B------:R-:W0:Y:S01]  /*1bf0*/  LDC.64 R10, c[0x0][0x398] ;  /* 0x0000e600ff0a7b82 */ /* 0x000e220000000a00 */
[----:B------:R-:W-:-:S04]  /*1c00*/  VIADD R8, R0, 0xffffffff ;  /* 0xffffffff00087836 */ /* 0x000fc80000000000 */
[----:B0-----:R-:W-:-:S06]  /*1c10*/  IMAD.WIDE.U32 R10, R8, 0x8, R10 ;  /* 0x00000008080a7825 */ /* 0x001fcc00078e000a */
[----:B------:R-:W2:Y:S01]  /*1c20*/  LDG.E.64.CONSTANT R10, desc[UR8][R10.64] ;  /* 0x000000080a0a7981 */ /* 0x000ea2000c1e9b00 */
[----:B------:R-:W-:Y:S01]  /*1c30*/  BSSY.RECONVERGENT B0, `(.L_x_29) ;  /* 0x0000028000007945 */ /* 0x000fe20003800200 */
[----:B--2---:R-:W-:-:S04]  /*1c40*/  LOP3.LUT R2, R19, R11, RZ, 0xfc, !PT ;  /* 0x0000000b13027212 */ /* 0x004fc800078efcff */
[----:B------:R-:W-:-:S13]  /*1c50*/  ISETP.NE.U32.AND P0, PT, R2, RZ, PT ;  /* 0x000000ff0200720c */ /* 0x000fda0003f05070 */
[----:B------:R-:W-:Y:S05]  /*1c60*/  @P0 BRA `(.L_x_30) ;  /* 0x00000000005c0947 */ /* 0x000fea0003800000 */
[----:B------:R-:W0:Y:S01]  /*1c70*/  I2F.U32.RP R2, R10 ;  /* 0x0000000a00027306 */ /* 0x000e220000209000 */
[----:B-1----:R-:W-:Y:S01]  /*1c80*/  IMAD.MOV R7, RZ, RZ, -R10 ;  /* 0x000000ffff077224 */ /* 0x002fe200078e0a0a */
[----:B------:R-:W-:Y:S01]  /*1c90*/  ISETP.NE.U32.AND P2, PT, R10, RZ, PT ;  /* 0x000000ff0a00720c */ /* 0x000fe20003f45070 */
[----:B------:R-:W-:Y:S01]  /*1ca0*/  IMAD.MOV.U32 R15, RZ, RZ, RZ ;  /* 0x000000ffff0f7224 */ /* 0x000fe200078e00ff */
[----:B------:R-:W-:-:S04]  /*1cb0*/  MOV R9, RZ ;  /* 0x000000ff00097202 */ /* 0x000fc80000000f00 */
[----:B0-----:R-:W0:Y:S02]  /*1cc0*/  MUFU.RCP R2, R2 ;  /* 0x0000000200027308 */ /* 0x001e240000001000 */
[----:B0-----:R-:W-:-:S06]  /*1cd0*/  IADD3 R4, PT, PT, R2, 0xffffffe, RZ ;  /* 0x0ffffffe02047810 */ /* 0x001fcc0007ffe0ff */
        /* <DEDUP_REMOVED lines=16> */
.L_x_30:
[----:B------:R-:W-:Y:S01]  /*1de0*/  MOV R22, R18 ;  /* 0x0000001200167202 */ /* 0x000fe20000000f00 */
[----:B-1----:R-:W-:Y:S01]  /*1df0*/  IMAD.MOV.U32 R4, RZ, RZ, R10 ;  /* 0x000000ffff047224 */ /* 0x002fe200078e000a */
[----:B------:R-:W-:Y:S02]  /*1e00*/  MOV R5, R11 ;  /* 0x0000000b00057202 */ /* 0x000fe40000000f00 */
[----:B------:R-:W-:-:S07]  /*1e10*/  MOV R2, 0x1e30 ;  /* 0x00001e3000027802 */ /* 0x000fce0000000f00 */
[----:B------:R-:W-:Y:S05]  /*1e20*/  CALL.REL.NOINC `($__internal_0_$__cuda_sm20_div_s64) ;  /* 0x0000002c009c7944 */ /* 0x000fea0003c00000 */
[----:B------:R-:W-:Y:S01]  /*1e30*/  IADD3 R13, P0, PT, RZ, -R4, RZ ;  /* 0x80000004ff0d7210 */ /* 0x000fe20007f1e0ff */
[----:B------:R-:W-:Y:S01]  /*1e40*/  IMAD.MOV.U32 R14, RZ, RZ, R4 ;  /* 0x000000ffff0e7224 */ /* 0x000fe200078e0004 */
[----:B------:R-:W-:-:S03]  /*1e50*/  MOV R15, R5 ;  /* 0x00000005000f7202 */ /* 0x000fc60000000f00 */
[----:B------:R-:W-:Y:S02]  /*1e60*/  IMAD.X R9, RZ, RZ, ~R5, P0 ;  /* 0x000000ffff097224 */ /* 0x000fe400000e0e05 */
[----:B------:R-:W-:-:S04]  /*1e70*/  IMAD.WIDE.U32 R6, R10, R13, R18 ;  /* 0x0000000d0a067225 */ /* 0x000fc800078e0012 */
[----:B------:R-:W-:-:S04]  /*1e80*/  IMAD R9, R9, R10, RZ ;  /* 0x0000000a09097224 */ /* 0x000fc800078e02ff */
[----:B------:R-:W-:-:S05]  /*1e90*/  IMAD R9, R11, R13, R9 ;  /* 0x0000000d0b097224 */ /* 0x000fca00078e0209 */
[----:B------:R-:W-:-:S07]  /*1ea0*/  IADD3 R9, PT, PT, R7, R9, RZ ;  /* 0x0000000907097210 */ /* 0x000fce0007ffe0ff */
.L_x_31:
[----:B------:R-:W-:Y:S05]  /*1eb0*/  BSYNC.RECONVERGENT B0 ;  /* 0x0000000000007941 */ /* 0x000fea0003800200 */
.L_x_29:
[----:B------:R-:W0:Y:S01]  /*1ec0*/  LDC.64 R12, c[0x0][0x398] ;  /* 0x0000e600ff0c7b82 */ /* 0x000e220000000a00 */
[----:B------:R-:W-:-:S04]  /*1ed0*/  VIADD R10, R0, 0xfffffffe ;  /* 0xfffffffe000a7836 */ /* 0x000fc80000000000 */
[----:B0-----:R-:W-:-:S06]  /*1ee0*/  IMAD.WIDE.U32 R12, R10, 0x8, R12 ;  /* 0x000000080a0c7825 */ /* 0x001fcc00078e000c */
[----:B------:R-:W2:Y:S01]  /*1ef0*/  LDG.E.64.CONSTANT R12, desc[UR8][R12.64] ;  /* 0x000000080c0c7981 */ /* 0x000ea2000c1e9b00 */
[----:B------:R-:W-:Y:S01]  /*1f00*/  LEA R7, R8, R1, 0x3 ;  /* 0x0000000108077211 */ /* 0x000fe200078e18ff */
[----:B------:R-:W-:Y:S01]  /*1f10*/  IMAD.MOV.U32 R4, RZ, RZ, R6 ;  /* 0x000000ffff047224 */ /* 0x000fe200078e0006 */
[----:B------:R-:W-:Y:S01]  /*1f20*/  MOV R5, R9 ;  /* 0x0000000900057202 */ /* 0x000fe20000000f00 */
[----:B------:R-:W-:Y:S04]  /*1f30*/  BSSY.RECONVERGENT B0, `(.L_x_32) ;  /* 0x000002d000007945 */ /* 0x000fe80003800200 */
[----:B------:R0:W-:Y:S01]  /*1f40*/  STL.64 [R7], R4 ;  /* 0x0000000407007387 */ /* 0x0001e20000100a00 */
[----:B--2---:R-:W-:-:S04]  /*1f50*/  LOP3.LUT R2, R15, R13, RZ, 0xfc, !PT ;  /* 0x0000000d0f027212 */ /* 0x004fc800078efcff */
[----:B------:R-:W-:-:S13]  /*1f60*/  ISETP.NE.U32.AND P0, PT, R2, RZ, PT ;  /* 0x000000ff0200720c */ /* 0x000fda0003f05070 */
[----:B0-----:R-:W-:Y:S05]  /*1f70*/  @P0 BRA `(.L_x_33) ;  /* 0x0000000000600947 */ /* 0x001fea0003800000 */
[----:B------:R-:W0:Y:S01]  /*1f80*/  I2F.U32.RP R2, R12 ;  /* 0x0000000c00027306 */ /* 0x000e220000209000 */
[----:B------:R-:W-:Y:S01]  /*1f90*/  IADD3 R7, PT, PT, RZ, -R12, RZ ;  /* 0x8000000cff077210 */ /* 0x000fe20007ffe0ff */
[----:B------:R-:W-:Y:S01]  /*1fa0*/  IMAD.MOV.U32 R9, RZ, RZ, RZ ;  /* 0x000000ffff097224 */ /* 0x000fe200078e00ff */
        /* <DEDUP_REMOVED lines=12> */
[----:B------:R-:W-:Y:S01]  /*2070*/  @P0 IMAD.IADD R7, R7, 0x1, -R12 ;  /* 0x0000000107070824 */ /* 0x000fe200078e0a0c */
[----:B------:R-:W-:-:S04]  /*2080*/  @P0 IADD3 R5, PT, PT, R5, 0x1, RZ ;  /* 0x0000000105050810 */ /* 0x000fc80007ffe0ff */
[----:B------:R-:W-:-:S13]  /*2090*/  ISETP.GE.U32.AND P1, PT, R7, R12, PT ;  /* 0x0000000c0700720c */ /* 0x000fda0003f26070 */
[----:B------:R-:W-:Y:S01]  /*20a0*/  @P1 VIADD R5, R5, 0x1 ;  /* 0x0000000105051836 */ /* 0x000fe20000000000 */
[----:B------:R-:W-:-:S04]  /*20b0*/  @!P2 LOP3.LUT R5, RZ, R12, RZ, 0x33, !PT ;  /* 0x0000000cff05a212 */ /* 0x000fc800078e33ff */
[----:B------:R-:W-:-:S05]  /*20c0*/  IADD3 R7, PT, PT, -R5, RZ, RZ ;  /* 0x000000ff05077210 */ /* 0x000fca0007ffe1ff */
[----:B------:R-:W-:Y:S01]  /*20d0*/  IMAD R6, R12, R7, R14 ;  /* 0x000000070c067224 */ /* 0x000fe200078e020e */
[----:B------:R-:W-:Y:S01]  /*20e0*/  MOV R14, R5 ;  /* 0x00000005000e7202 */ /* 0x000fe20000000f00 */
[----:B------:R-:W-:Y:S06]  /*20f0*/  BRA `(.L_x_34) ;  /* 0x0000000000407947 */ /* 0x000fec0003800000 */
.L_x_33:
[----:B------:R-:W-:Y:S01]  /*2100*/  MOV R22, R14 ;  /* 0x0000000e00167202 */ /* 0x000fe20000000f00 */
[----:B------:R-:W-:Y:S01]  /*2110*/  IMAD.MOV.U32 R19, RZ, RZ, R15 ;  /* 0x000000ffff137224 */ /* 0x000fe200078e000f */
[----:B------:R-:W-:Y:S01]  /*2120*/  MOV R4, R12 ;  /* 0x0000000c00047202 */ /* 0x000fe20000000f00 */
[----:B------:R-:W-:Y:S01]  /*2130*/  IMAD.MOV.U32 R5, RZ, RZ, R13 ;  /* 0x000000ffff057224 */ /* 0x000fe200078e000d */
[----:B------:R-:W-:-:S07]  /*2140*/  MOV R2, 0x2160 ;  /* 0x0000216000027802 */ /* 0x000fce0000000f00 */
[----:B------:R-:W-:Y:S05]  /*2150*/  CALL.REL.NOINC `($__internal_0_$__cuda_sm20_div_s64) ;  /* 0x0000002800d07944 */ /* 0x000fea0003c00000 */
[-C--:B------:R-:W-:Y:S01]  /*2160*/  IADD3 R11, P0, PT, RZ, -R4.reuse, RZ ;  /* 0x80000004ff0b7210 */ /* 0x080fe20007f1e0ff */
[----:B------:R-:W-:Y:S01]  /*2170*/  IMAD.MOV.U32 R6, RZ, RZ, R14 ;  /* 0x000000ffff067224 */ /* 0x000fe200078e000e */
[----:B------:R-:W-:Y:S01]  /*2180*/  MOV R7, R15 ;  /* 0x0000000f00077202 */ /* 0x000fe20000000f00 */
[----:B------:R-:W-:Y:S01]  /*2190*/  IMAD.MOV.U32 R15, RZ, RZ, R5 ;  /* 0x000000ffff0f7224 */ /* 0x000fe200078e0005 */
[----:B------:R-:W-:Y:S02]  /*21a0*/  IADD3.X R9, PT, PT, RZ, ~R5, RZ, P0, !PT ;  /* 0x80000005ff097210 */ /* 0x000fe400007fe4ff */
[----:B------:R-:W-:Y:S01]  /*21b0*/  MOV R14, R4 ;  /* 0x00000004000e7202 */ /* 0x000fe20000000f00 */
[----:B------:R-:W-:-:S04]  /*21c0*/  IMAD.WIDE.U32 R6, R12, R11, R6 ;  /* 0x0000000b0c067225 */ /* 0x000fc800078e0006 */
[----:B------:R-:W-:-:S04]  /*21d0*/  IMAD R9, R9, R12, RZ ;  /* 0x0000000c09097224 */ /* 0x000fc800078e02ff */
[----:B------:R-:W-:-:S04]  /*21e0*/  IMAD R9, R13, R11, R9 ;  /* 0x0000000b0d097224 */ /* 0x000fc800078e0209 */
[----:B------:R-:W-:-:S07]  /*21f0*/  IMAD.IADD R9, R7, 0x1, R9 ;  /* 0x0000000107097824 */ /* 0x000fce00078e0209 */
.L_x_34:
[----:B------:R-:W-:Y:S05]  /*2200*/  BSYNC.RECONVERGENT B0 ;  /* 0x0000000000007941 */ /* 0x000fea0003800200 */
.L_x_32:
[----:B------:R-:W0:Y:S01]  /*2210*/  LDC.64 R12, c[0x0][0x398] ;  /* 0x0000e600ff0c7b82 */ /* 0x000e220000000a00 */
[----:B------:R-:W-:-:S05]  /*2220*/  IADD3 R8, PT, PT, R0, -0x3, RZ ;  /* 0xfffffffd00087810 */ /* 0x000fca0007ffe0ff */
[----:B0-----:R-:W-:-:S06]  /*2230*/  IMAD.WIDE.U32 R12, R8, 0x8, R12 ;  /* 0x00000008080c7825 */ /* 0x001fcc00078e000c */
        /* <DEDUP_REMOVED lines=12> */
[----:B------:R-:W-:Y:S01]  /*2300*/  HFMA2 R13, -RZ, RZ, 0, 0 ;  /* 0x00000000ff0d7431 */ /* 0x000fe200000001ff */
        /* <DEDUP_REMOVED lines=17> */
[----:B------:R-:W-:Y:S02]  /*2420*/  IMAD R6, R12, R7, R14 ;  /* 0x000000070c067224 */ /* 0x000fe400078e020e */
[----:B------:R-:W-:Y:S01]  /*2430*/  IMAD.MOV.U32 R12, RZ, RZ, R5 ;  /* 0x000000ffff0c7224 */ /* 0x000fe200078e0005 */
[----:B------:R-:W-:Y:S06]  /*2440*/  BRA `(.L_x_37) ;  /* 0x0000000000407947 */ /* 0x000fec0003800000 */
.L_x_36:
[----:B------:R-:W-:Y:S01]  /*2450*/  IMAD.MOV.U32 R22, RZ, RZ, R14 ;  /* 0x000000ffff167224 */ /* 0x000fe200078e000e */
[----:B------:R-:W-:Y:S01]  /*2460*/  MOV R19, R15 ;  /* 0x0000000f00137202 */ /* 0x000fe20000000f00 */
[----:B------:R-:W-:Y:S01]  /*2470*/  IMAD.MOV.U32 R4, RZ, RZ, R12 ;  /* 0x000000ffff047224 */ /* 0x000fe200078e000c */
        /* <DEDUP_REMOVED lines=11> */
[----:B------:R-:W-:-:S04]  /*2530*/  MOV R13, R5 ;  /* 0x00000005000d7202 */ /* 0x000fc80000000f00 */
[----:B------:R-:W-:-:S07]  /*2540*/  IADD3 R9, PT, PT, R7, R9, RZ ;  /* 0x0000000907097210 */ /* 0x000fce0007ffe0ff */
.L_x_37:
[----:B------:R-:W-:Y:S05]  /*2550*/  BSYNC.RECONVERGENT B0 ;  /* 0x0000000000007941 */ /* 0x000fea0003800200 */
.L_x_35:
        /* <DEDUP_REMOVED lines=34> */
[----:B------:R-:W-:Y:S06]  /*2780*/  BRA `(.L_x_40) ;  /* 0x0000000000447947 */ /* 0x000fec0003800000 */
.L_x_39:
        /* <DEDUP_REMOVED lines=8> */
[----:B------:R-:W-:Y:S01]  /*2810*/  MOV R6, R12 ;  /* 0x0000000c00067202 */ /* 0x000fe20000000f00 */
[--C-:B------:R-:W-:Y:S01]  /*2820*/  IMAD.MOV.U32 R19, RZ, RZ, R5.reuse ;  /* 0x000000ffff137224 */ /* 0x100fe200078e0005 */
[----:B------:R-:W-:Y:S01]  /*2830*/  MOV R18, R4 ;  /* 0x0000000400127202 */ /* 0x000fe20000000f00 */
[----:B------:R-:W-:Y:S02]  /*2840*/  IMAD.X R9, RZ, RZ, ~R5, P0 ;  /* 0x000000ffff097224 */ /* 0x000fe400000e0e05 */
[----:B------:R-:W-:-:S04]  /*2850*/  IMAD.WIDE.U32 R6, R10, R15, R6 ;  /* 0x0000000f0a067225 */ /* 0x000fc800078e0006 */
[----:B------:R-:W-:Y:S02]  /*2860*/  IMAD R9, R9, R10, RZ ;  /* 0x0000000a09097224 */ /* 0x000fe400078e02ff */
[----:B------:R-:W-:Y:S02]  /*2870*/  IMAD.MOV.U32 R4, RZ, RZ, R6 ;  /* 0x000000ffff047224 */ /* 0x000fe400078e0006 */
[----:B------:R-:W-:-:S05]  /*2880*/  IMAD R9, R11, R15, R9 ;  /* 0x0000000f0b097224 */ /* 0x000fca00078e0209 */
[----:B------:R-:W-:-:S07]  /*2890*/  IADD3 R9, PT, PT, R7, R9, RZ ;  /* 0x0000000907097210 */ /* 0x000fce0007ffe0ff */
.L_x_40:
[----:B------:R-:W-:Y:S05]  /*28a0*/  BSYNC.RECONVERGENT B0 ;  /* 0x0000000000007941 */ /* 0x000fea0003800200 */
.L_x_38:
[----:B------:R-:W-:Y:S01]  /*28b0*/  LEA R7, R0, R1, 0x3 ;  /* 0x0000000100077211 */ /* 0x000fe200078e18ff */
[----:B------:R-:W-:-:S05]  /*28c0*/  IMAD.MOV.U32 R5, RZ, RZ, R9 ;  /* 0x000000ffff057224 */ /* 0x000fca00078e0009 */
[----:B------:R0:W-:Y:S02]  /*28d0*/  STL.64 [R7], R4 ;  /* 0x0000000407007387 */ /* 0x0001e40000100a00 */
.L_x_28:
[----:B------:R-:W2:Y:S02]  /*28e0*/  LDCU UR4, c[0x0][0x390] ;  /* 0x00007200ff0477ac */ /* 0x000ea40008000800 */
[----:B--2---:R-:W-:-:S09]  /*28f0*/  ULOP3.LUT UP0, UR4, UR4, 0x3, URZ, 0xc0, !UPT ;  /* 0x0000000304047892 */ /* 0x004fd2000f80c0ff */
[----:B------:R-:W-:Y:S05]  /*2900*/  BRA.U !UP0, `(.L_x_27) ;  /* 0x0000000908387547 */ /* 0x000fea000b800000 */
[----:B------:R-:W-:-:S09]  /*2910*/  UISETP.NE.AND UP0, UPT, UR4, 0x1, UPT ;  /* 0x000000010400788c */ /* 0x000fd2000bf05270 */
[----:B------:R-:W-:Y:S05]  /*2920*/  BRA.U !UP0, `(.L_x_41) ;  /* 0x0000000508947547 */ /* 0x000fea000b800000 */
[----:B------:R-:W2:Y:S01]  /*2930*/  LDC.64 R10, c[0x0][0x398] ;  /* 0x0000e600ff0a7b82 */ /* 0x000ea20000000a00 */
[----:B------:R-:W-:-:S05]  /*2940*/  IADD3 R8, PT, PT, R0, -0x1, RZ ;  /* 0xffffffff00087810 */ /* 0x000fca0007ffe0ff */
[----:B--2---:R-:W-:-:S06]  /*2950*/  IMAD.WIDE.U32 R10, R8, 0x8, R10 ;  /* 0x00000008080a7825 */ /* 0x004fcc00078e000a */
[----:B------:R-:W2:Y:S01]  /*2960*/  LDG.E.64.CONSTANT R10, desc[UR8][R10.64] ;  /* 0x000000080a0a7981 */ /* 0x000ea2000c1e9b00 */
[----:B------:R-:W-:Y:S01]  /*2970*/  BSSY.RECONVERGENT B0, `(.L_x_42) ;  /* 0x0000028000007945 */ /* 0x000fe20003800200 */
[----:B--2---:R-:W-:-:S04]  /*2980*/  LOP3.LUT R2, R19, R11, RZ, 0xfc, !PT ;  /* 0x0000000b13027212 */ /* 0x004fc800078efcff */
[----:B------:R-:W-:-:S13]  /*2990*/  ISETP.NE.U32.AND P0, PT, R2, RZ, PT ;  /* 0x000000ff0200720c */ /* 0x000fda0003f05070 */
[----:B------:R-:W-:Y:S05]  /*29a0*/  @P0 BRA `(.L_x_43) ;  /* 0x00000000005c0947 */ /* 0x000fea0003800000 */
[----:B------:R-:W2:Y:S01]  /*29b0*/  I2F.U32.RP R2, R10 ;  /* 0x0000000a00027306 */ /* 0x000ea20000209000 */
[----:B01----:R-:W-:Y:S01]  /*29c0*/  IADD3 R7, PT, PT, RZ, -R10, RZ ;  /* 0x8000000aff077210 */ /* 0x003fe20007ffe0ff */
[----:B------:R-:W-:Y:S01]  /*29d0*/  HFMA2 R13, -RZ, RZ, 0, 0 ;  /* 0x00000000ff0d7431 */ /* 0x000fe200000001ff */
[----:B------:R-:W-:Y:S01]  /*29e0*/  ISETP.NE.U32.AND P2, PT, R10, RZ, PT ;  /* 0x000000ff0a00720c */ /* 0x000fe20003f45070 */
[----:B------:R-:W-:-:S04]  /*29f0*/  IMAD.MOV.U32 R9, RZ, RZ, RZ ;  /* 0x000000ffff097224 */ /* 0x000fc800078e00ff */
[----:B--2---:R-:W0:Y:S02]  /*2a00*/  MUFU.RCP R2, R2 ;  /* 0x0000000200027308 */ /* 0x004e240000001000 */
        /* <DEDUP_REMOVED lines=17> */
.L_x_43:
[----:B------:R-:W-:Y:S01]  /*2b20*/  IMAD.MOV.U32 R22, RZ, RZ, R18 ;  /* 0x000000ffff167224 */ /* 0x000fe200078e0012 */
[----:B01----:R-:W-:Y:S01]  /*2b30*/  MOV R4, R10 ;  /* 0x0000000a00047202 */ /* 0x003fe20000000f00 */
[----:B------:R-:W-:Y:S01]  /*2b40*/  IMAD.MOV.U32 R5, RZ, RZ, R11 ;  /* 0x000000ffff057224 */ /* 0x000fe200078e000b */
[----:B------:R-:W-:-:S07]  /*2b50*/  MOV R2, 0x2b70 ;  /* 0x00002b7000027802 */ /* 0x000fce0000000f00 */
[----:B------:R-:W-:Y:S05]  /*2b60*/  CALL.REL.NOINC `($__internal_0_$__cuda_sm20_div_s64) ;  /* 0x00000020004c7944 */ /* 0x000fea0003c00000 */
[-C--:B------:R-:W-:Y:S02]  /*2b70*/  IADD3 R13, P0, PT, RZ, -R4.reuse, RZ ;  /* 0x80000004ff0d7210 */ /* 0x080fe40007f1e0ff */
[----:B------:R-:W-:Y:S02]  /*2b80*/  MOV R12, R4 ;  /* 0x00000004000c7202 */ /* 0x000fe40000000f00 */
[----:B------:R-:W-:Y:S01]  /*2b90*/  IADD3.X R9, PT, PT, RZ, ~R5, RZ, P0, !PT ;  /* 0x80000005ff097210 */ /* 0x000fe200007fe4ff */
[----:B------:R-:W-:-:S04]  /*2ba0*/  IMAD.WIDE.U32 R6, R10, R13, R18 ;  /* 0x0000000d0a067225 */ /* 0x000fc800078e0012 */
[----:B------:R-:W-:-:S04]  /*2bb0*/  IMAD R9, R9, R10, RZ ;  /* 0x0000000a09097224 */ /* 0x000fc800078e02ff */
[----:B------:R-:W-:Y:S02]  /*2bc0*/  IMAD R9, R11, R13, R9 ;  /* 0x0000000d0b097224 */ /* 0x000fe400078e0209 */
[----:B------:R-:W-:Y:S02]  /*2bd0*/  IMAD.MOV.U32 R13, RZ, RZ, R5 ;  /* 0x000000ffff0d7224 */ /* 0x000fe400078e0005 */
[----:B------:R-:W-:-:S07]  /*2be0*/  IMAD.IADD R9, R7, 0x1, R9 ;  /* 0x0000000107097824 */ /* 0x000fce00078e0209 */
.L_x_44:
[----:B------:R-:W-:Y:S05]  /*2bf0*/  BSYNC.RECONVERGENT B0 ;  /* 0x0000000000007941 */ /* 0x000fea0003800200 */
.L_x_42:
        /* <DEDUP_REMOVED lines=35> */
.L_x_46:
        /* <DEDUP_REMOVED lines=17> */
.L_x_47:
[----:B------:R-:W-:Y:S05]  /*2f40*/  BSYNC.RECONVERGENT B0 ;  /* 0x0000000000007941 */ /* 0x000fea0003800200 */
.L_x_45:
[----:B------:R-:W-:Y:S01]  /*2f50*/  IMAD R7, R0, 0x8, R1 ;  /* 0x0000000800077824 */ /* 0x000fe200078e0201 */
[----:B------:R-:W-:-:S05]  /*2f60*/  MOV R5, R9 ;  /* 0x0000000900057202 */ /* 0x000fca0000000f00 */
[----:B------:R2:W-:Y:S02]  /*2f70*/  STL.64 [R7], R4 ;  /* 0x0000000407007387 */ /* 0x0005e40000100a00 */
.L_x_41:
[----:B------:R-:W3:Y:S02]  /*2f80*/  LDCU UR4, c[0x0][0x390] ;  /* 0x00007200ff0477ac */ /* 0x000ee40008000800 */
[----:B---3--:R-:W-:-:S04]  /*2f90*/  ULOP3.LUT UR4, UR4, 0x1, URZ, 0xc0, !UPT ;  /* 0x0000000104047892 */ /* 0x008fc8000f8ec0ff */
[----:B------:R-:W-:-:S09]  /*2fa0*/  UISETP.NE.U32.AND UP0, UPT, UR4, 0x1, UPT ;  /* 0x000000010400788c */ /* 0x000fd2000bf05070 */
[----:B------:R-:W-:Y:S05]  /*2fb0*/  BRA.U UP0, `(.L_x_27) ;  /* 0x00000001008c7547 */ /* 0x000fea000b800000 */
[----:B012---:R-:W0:Y:S01]  /*2fc0*/  LDC.64 R4, c[0x0][0x398] ;  /* 0x0000e600ff047b82 */ /* 0x007e220000000a00 */
        /* <DEDUP_REMOVED lines=8> */
[----:B------:R-:W-:Y:S01]  /*3050*/  IMAD.MOV R5, RZ, RZ, -R4 ;  /* 0x000000ffff057224 */ /* 0x000fe200078e0a04 */
[----:B------:R-:W-:-:S06]  /*3060*/  ISETP.NE.U32.AND P1, PT, R4, RZ, PT ;  /* 0x000000ff0400720c */ /* 0x000fcc0003f25070 */
[----:B0-----:R-:W0:Y:S02]  /*3070*/  MUFU.RCP R2, R2 ;  /* 0x0000000200027308 */ /* 0x001e240000001000 */
[----:B0-----:R-:W-:-:S06]  /*3080*/  IADD3 R6, PT, PT, R2, 0xffffffe, RZ ;  /* 0x0ffffffe02067810 */ /* 0x001fcc0007ffe0ff */
[----:B------:R0:W1:Y:S02]  /*3090*/  F2I.FTZ.U32.TRUNC.NTZ R7, R6 ;  /* 0x0000000600077305 */ /* 0x000064000021f000 */
[----:B0-----:R-:W-:Y:S02]  /*30a0*/  HFMA2 R6, -RZ, RZ, 0, 0 ;  /* 0x00000000ff067431 */ /* 0x001fe400000001ff */
[----:B-1----:R-:W-:-:S04]  /*30b0*/  IMAD R5, R5, R7, RZ ;  /* 0x0000000705057224 */ /* 0x002fc800078e02ff */
[----:B------:R-:W-:-:S04]  /*30c0*/  IMAD.HI.U32 R7, R7, R5, R6 ;  /* 0x0000000507077227 */ /* 0x000fc800078e0006 */
[----:B------:R-:W-:Y:S02]  /*30d0*/  IMAD.MOV.U32 R5, RZ, RZ, RZ ;  /* 0x000000ffff057224 */ /* 0x000fe400078e00ff */
[----:B------:R-:W-:-:S04]  /*30e0*/  IMAD.HI.U32 R7, R7, R18, RZ ;  /* 0x0000001207077227 */ /* 0x000fc800078e00ff */
[----:B------:R-:W-:-:S04]  /*30f0*/  IMAD.MOV R7, RZ, RZ, -R7 ;  /* 0x000000ffff077224 */ /* 0x000fc800078e0a07 */
[----:B------:R-:W-:-:S05]  /*3100*/  IMAD R7, R4, R7, R18 ;  /* 0x0000000704077224 */ /* 0x000fca00078e0212 */
[----:B------:R-:W-:-:S13]  /*3110*/  ISETP.GE.U32.AND P0, PT, R7, R4, PT ;  /* 0x000000040700720c */ /* 0x000fda0003f06070 */
[----:B------:R-:W-:-:S04]  /*3120*/  @P0 IADD3 R7, PT, PT, -R4, R7, RZ ;  /* 0x0000000704070210 */ /* 0x000fc80007ffe1ff */
[----:B------:R-:W-:-:S13]  /*3130*/  ISETP.GE.U32.AND P0, PT, R7, R4, PT ;  /* 0x000000040700720c */ /* 0x000fda0003f06070 */
[----:B------:R-:W-:Y:S01]  /*3140*/  @P0 IMAD.IADD R7, R7, 0x1, -R4 ;  /* 0x0000000107070824 */ /* 0x000fe200078e0a04 */
[----:B------:R-:W-:-:S04]  /*3150*/  @!P1 LOP3.LUT R7, RZ, R4, RZ, 0x33, !PT ;  /* 0x00000004ff079212 */ /* 0x000fc800078e33ff */
[----:B------:R-:W-:Y:S01]  /*3160*/  MOV R4, R7 ;  /* 0x0000000700047202 */ /* 0x000fe20000000f00 */
[----:B------:R-:W-:Y:S06]  /*3170*/  BRA `(.L_x_50) ;  /* 0x0000000000107947 */ /* 0x000fec0003800000 */
.L_x_49:
[----:B------:R-:W-:-:S07]  /*3180*/  MOV R2, 0x31a0 ;  /* 0x000031a000027802 */ /* 0x000fce0000000f00 */
[----:B------:R-:W-:Y:S05]  /*3190*/  CALL.REL.NOINC `($__internal_1_$__cuda_sm20_rem_s64) ;  /* 0x0000002000107944 */ /* 0x000fea0003c00000 */
[----:B------:R-:W-:Y:S01]  /*31a0*/  MOV R4, R6 ;  /* 0x0000000600047202 */ /* 0x000fe20000000f00 */
[----:B------:R-:W-:-:S07]  /*31b0*/  IMAD.MOV.U32 R5, RZ, RZ, R7 ;  /* 0x000000ffff057224 */ /* 0x000fce00078e0007 */
.L_x_50:
[----:B------:R-:W-:Y:S05]  /*31c0*/  BSYNC.RECONVERGENT B0 ;  /* 0x0000000000007941 */ /* 0x000fea0003800200 */
.L_x_48:
[----:B------:R-:W-:-:S05]  /*31d0*/  LEA R7, R0, R1, 0x3 ;  /* 0x0000000100077211 */ /* 0x000fca00078e18ff */
[----:B------:R3:W-:Y:S02]  /*31e0*/  STL.64 [R7], R4 ;  /* 0x0000000407007387 */ /* 0x0007e40000100a00 */
.L_x_27:
[----:B------:R-:W4:Y:S01]  /*31f0*/  LDCU UR6, c[0x0][0x390] ;  /* 0x00007200ff0677ac */ /* 0x000f220008000800 */
[----:B------:R-:W-:Y:S01]  /*3200*/  CS2R R12, SRZ ;  /* 0x00000000000c7805 */ /* 0x000fe2000001ff00 */
[----:B------:R-:W-:Y:S01]  /*3210*/  IMAD.MOV.U32 R0, RZ, RZ, RZ ;  /* 0x000000ffff007224 */ /* 0x000fe200078e00ff */
[----:B------:R-:W-:Y:S02]  /*3220*/  UISETP.NE.AND UP0, UPT, UR7, URZ, UPT ;  /* 0x000000ff0700728c */ /* 0x000fe4000bf05270 */
[----:B----4-:R-:W-:-:S09]  /*3230*/  UISETP.GE.U32.AND UP1, UPT, UR6, 0x8, UPT ;  /* 0x000000080600788c */ /* 0x010fd2000bf26070 */
[----:B------:R-:W-:Y:S05]  /*3240*/  BRA.U !UP1, `(.L_x_51) ;  /* 0x0000000509bc7547 */ /* 0x000fea000b800000 */
[----:B------:R-:W4:Y:S01]  /*3250*/  LDCU.64 UR4, c[0x0][0x3a0] ;  /* 0x00007400ff0477ac */ /* 0x000f220008000a00 */
[----:B------:R-:W-:Y:S02]  /*3260*/  IADD3 R2, PT, PT, R1, 0x20, RZ ;  /* 0x0000002001027810 */ /* 0x000fe40007ffe0ff */
[----:B------:R-:W-:Y:S01]  /*3270*/  CS2R R12, SRZ ;  /* 0x00000000000c7805 */ /* 0x000fe2000001ff00 */
[----:B------:R-:W5:Y:S01]  /*3280*/  LDCU UR13, c[0x0][0x3b0] ;  /* 0x00007600ff0d77ac */ /* 0x000f620008000800 */
[----:B------:R-:W-:Y:S01]  /*3290*/  ULOP3.LUT UR11, UR6, 0x7ffffff8, URZ, 0xc0, !UPT ;  /* 0x7ffffff8060b7892 */ /* 0x000fe2000f8ec0ff */
[----:B------:R-:W0:Y:S05]  /*32a0*/  LDCU.64 UR14, c[0x0][0x3b8] ;  /* 0x00007700ff0e77ac */ /* 0x000e2a0008000a00 */
[----:B------:R-:W-:Y:S01]  /*32b0*/  IMAD.U32 R0, RZ, RZ, UR11 ;  /* 0x0000000bff007e24 */ /* 0x000fe2000f8e00ff */
[----:B----4-:R-:W-:-:S04]  /*32c0*/  UIADD3 UR4, UP1, UPT, UR4, 0x20, URZ ;  /* 0x0000002004047890 */ /* 0x010fc8000ff3e0ff */
[----:B------:R-:W-:Y:S02]  /*32d0*/  UIADD3.X UR5, UPT, UPT, URZ, UR5, URZ, UP1, !UPT ;  /* 0x00000005ff057290 */ /* 0x000fe40008ffe4ff */
[----:B------:R-:W-:Y:S01]  /*32e0*/  MOV R16, UR4 ;  /* 0x0000000400107c02 */ /* 0x000fe20008000f00 */
[----:B-----5:R-:W-:Y:S01]  /*32f0*/  UIADD3 UR10, UPT, UPT, -UR13, URZ, URZ ;  /* 0x000000ff0d0a7290 */ /* 0x020fe2000fffe1ff */
[----:B------:R-:W-:Y:S02]  /*3300*/  UMOV UR4, URZ ;  /* 0x000000ff00047c82 */ /* 0x000fe40008000000 */
[----:B0-----:R-:W-:-:S09]  /*3310*/  IMAD.U32 R17, RZ, RZ, UR5 ;  /* 0x00000005ff117e24 */ /* 0x001fd2000f8e00ff */
.L_x_52:
[----:B------:R-:W4:Y:S04]  /*3320*/  LDL.128 R8, [R2+-0x20] ;  /* 0xffffe00002087983 */ /* 0x000f280000100c00 */
[----:B------:R-:W5:Y:S04]  /*3330*/  LDG.E.64.CONSTANT R22, desc[UR8][R16.64+-0x20] ;  /* 0xffffe00810167981 */ /* 0x000f68000c1e9b00 */
[----:B------:R-:W5:Y:S04]  /*3340*/  LDG.E.64.CONSTANT R20, desc[UR8][R16.64+-0x18] ;  /* 0xffffe80810147981 */ /* 0x000f68000c1e9b00 */
[----:B-123--:R-:W2:Y:S04]  /*3350*/  LDL.128 R4, [R2+-0x10] ;  /* 0xfffff00002047983 */ /* 0x00eea80000100c00 */
[----:B------:R-:W3:Y:S04]  /*3360*/  LDG.E.64.CONSTANT R14, desc[UR8][R16.64+-0x10] ;  /* 0xfffff008100e7981 */ /* 0x000ee8000c1e9b00 */
[----:B------:R-:W3:Y:S01]  /*3370*/  LDG.E.64.CONSTANT R18, desc[UR8][R16.64+-0x8] ;  /* 0xfffff80810127981 */ /* 0x000ee2000c1e9b00 */
[----:B------:R-:W-:-:S02]  /*3380*/  UISETP.NE.AND UP1, UPT, UR10, URZ, UPT ;  /* 0x000000ff0a00728c */ /* 0x000fc4000bf25270 */
[----:B------:R-:W-:Y:S02]  /*3390*/  UIADD3 UR5, UPT, UPT, UR4, 0x1, URZ ;  /* 0x0000000104057890 */ /* 0x000fe4000fffe0ff */
[----:B------:R-:W-:Y:S02]  /*33a0*/  USEL UR11, UR14, URZ, !UP1 ;  /* 0x000000ff0e0b7287 */ /* 0x000fe4000c800000 */
[----:B------:R-:W-:Y:S02]  /*33b0*/  USEL UR12, UR15, URZ, !UP1 ;  /* 0x000000ff0f0c7287 */ /* 0x000fe4000c800000 */
[----:B------:R-:W-:-:S04]  /*33c0*/  UISETP.NE.AND UP1, UPT, UR5, UR13, UPT ;  /* 0x0000000d0500728c */ /* 0x000fc8000bf25270 */
[----:B------:R-:W-:Y:S01]  /*33d0*/  USEL UR5, UR14, URZ, !UP1 ;  /* 0x000000ff0e057287 */ /* 0x000fe2000c800000 */
[----:B----4-:R-:W-:Y:S01]  /*33e0*/  IADD3 R27, P0, PT, R8, UR11, RZ ;  /* 0x0000000b081b7c10 */ /* 0x010fe2000ff1e0ff */
[----:B------:R-:W-:-:S03]  /*33f0*/  USEL UR11, UR15, URZ, !UP1 ;  /* 0x000000ff0f0b7287 */ /* 0x000fc6000c800000 */
[----:B------:R-:W-:Y:S01]  /*3400*/  IADD3.X R9, PT, PT, R9, UR12, RZ, P0, !PT ;  /* 0x0000000c09097c10 */ /* 0x000fe200087fe4ff */
[-C--:B-----5:R-:W-:Y:S01]  /*3410*/  IMAD.WIDE.U32 R12, R22, R27.reuse, R12 ;  /* 0x0000001b160c7225 */ /* 0x0a0fe200078e000c */
[----:B------:R-:W-:Y:S01]  /*3420*/  IADD3 R25, P0, PT, R10, UR5, RZ ;  /* 0x000000050a197c10 */ /* 0x000fe2000ff1e0ff */
[----:B------:R-:W-:Y:S02]  /*3430*/  UIADD3 UR5, UPT, UPT, UR4, 0x2, URZ ;  /* 0x0000000204057890 */ /* 0x000fe4000fffe0ff */
[----:B------:R-:W-:Y:S02]  /*3440*/  IMAD R9, R9, R22, RZ ;  /* 0x0000001609097224 */ /* 0x000fe400078e02ff */
[----:B------:R-:W-:Y:S02]  /*3450*/  UISETP.NE.AND UP1, UPT, UR5, UR13, UPT ;  /* 0x0000000d0500728c */ /* 0x000fe4000bf25270 */
[----:B------:R-:W-:Y:S01]  /*3460*/  IMAD R27, R23, R27, R9 ;  /* 0x0000001b171b7224 */ /* 0x000fe200078e0209 */
[----:B------:R-:W-:-:S02]  /*3470*/  IADD3.X R23, PT, PT, R11, UR11, RZ, P0, !PT ;  /* 0x0000000b0b177c10 */ /* 0x000fc400087fe4ff */
[----:B------:R-:W4:Y:S01]  /*3480*/  LDL.128 R8, [R2] ;  /* 0x0000000002087983 */ /* 0x000f220000100c00 */
[----:B------:R-:W-:Y:S01]  /*3490*/  USEL UR5, UR14, URZ, !UP1 ;  /* 0x000000ff0e057287 */ /* 0x000fe2000c800000 */
[----:B------:R-:W-:Y:S01]  /*34a0*/  IADD3 R13, PT, PT, R13, R27, RZ ;  /* 0x0000001b0d0d7210 */ /* 0x000fe20007ffe0ff */
[----:B------:R-:W-:Y:S01]  /*34b0*/  USEL UR11, UR15, URZ, !UP1 ;  /* 0x000000ff0f0b7287 */ /* 0x000fe2000c800000 */
[----:B------:R-:W-:-:S03]  /*34c0*/  IMAD R23, R23, R20, RZ ;  /* 0x0000001417177224 */ /* 0x000fc600078e02ff */
[----:B--2---:R-:W-:Y:S01]  /*34d0*/  IADD3 R27, P0, PT, R4, UR5, RZ ;  /* 0x00000005041b7c10 */ /* 0x004fe2000ff1e0ff */
[-C--:B------:R-:W-:Y:S02]  /*34e0*/  IMAD R23, R21, R25.reuse, R23 ;  /* 0x0000001915177224 */ /* 0x080fe400078e0217 */
[----:B------:R-:W-:Y:S01]  /*34f0*/  IMAD.WIDE.U32 R12, R20, R25, R12 ;  /* 0x00000019140c7225 */ /* 0x000fe200078e000c */
[----:B------:R-:W-:Y:S01]  /*3500*/  IADD3.X R5, PT, PT, R5, UR11, RZ, P0, !PT ;  /* 0x0000000b05057c10 */ /* 0x000fe200087fe4ff */
[----:B------:R-:W2:Y:S01]  /*3510*/  LDG.E.64.CONSTANT R20, desc[UR8][R16.64] ;  /* 0x0000000810147981 */ /* 0x000ea2000c1e9b00 */
[----:B------:R-:W-:Y:S01]  /*3520*/  UIADD3 UR5, UPT, UPT, UR4, 0x3, URZ ;  /* 0x0000000304057890 */ /* 0x000fe2000fffe0ff */
[----:B------:R-:W-:Y:S02]  /*3530*/  IMAD.IADD R13, R13, 0x1, R23 ;  /* 0x000000010d0d7824 */ /* 0x000fe400078e0217 */
[----:B---3--:R-:W-:Y:S01]  /*3540*/  IMAD R5, R5, R14, RZ ;  /* 0x0000000e05057224 */ /* 0x008fe200078e02ff */
[----:B------:R-:W-:Y:S01]  /*3550*/  UISETP.NE.AND UP1, UPT, UR5, UR13, UPT ;  /* 0x0000000d0500728c */ /* 0x000fe2000bf25270 */
[----:B------:R-:W-:-:S03]  /*3560*/  IMAD.WIDE.U32 R22, R14, R27, R12 ;  /* 0x0000001b0e167225 */ /* 0x000fc600078e000c */
[----:B------:R-:W-:Y:S01]  /*3570*/  USEL UR5, UR14, URZ, !UP1 ;  /* 0x000000ff0e057287 */ /* 0x000fe2000c800000 */
[----:B------:R-:W-:Y:S02]  /*3580*/  IMAD R25, R15, R27, R5 ;  /* 0x0000001b0f197224 */ /* 0x000fe400078e0205 */
[----:B------:R-:W3:Y:S01]  /*3590*/  LDG.E.64.CONSTANT R4, desc[UR8][R16.64+0x8] ;  /* 0x0000080810047981 */ /* 0x000ee2000c1e9b00 */
[----:B------:R-:W-:-:S03]  /*35a0*/  USEL UR11, UR15, URZ, !UP1 ;  /* 0x000000ff0f0b7287 */ /* 0x000fc6000c800000 */
[----:B------:R0:W5:Y:S01]  /*35b0*/  LDL.128 R12, [R2+0x10] ;  /* 0x00001000020c7983 */ /* 0x0001620000100c00 */
[----:B------:R-:W-:Y:S02]  /*35c0*/  IADD3 R23, PT, PT, R23, R25, RZ ;  /* 0x0000001917177210 */ /* 0x000fe40007ffe0ff */
[----:B------:R-:W-:-:S04]  /*35d0*/  IADD3 R25, P0, PT, R6, UR5, RZ ;  /* 0x0000000506197c10 */ /* 0x000fc8000ff1e0ff */
[----:B------:R-:W-:Y:S02]  /*35e0*/  IADD3.X R27, PT, PT, R7, UR11, RZ, P0, !PT ;  /* 0x0000000b071b7c10 */ /* 0x000fe400087fe4ff */
[----:B------:R-:W5:Y:S01]  /*35f0*/  LDG.E.64.CONSTANT R6, desc[UR8][R16.64+0x10] ;  /* 0x0000100810067981 */ /* 0x000f62000c1e9b00 */
[----:B------:R-:W-:-:S04]  /*3600*/  IMAD.WIDE.U32 R22, R18, R25, R22 ;  /* 0x0000001912167225 */ /* 0x000fc800078e0016 */
[----:B------:R-:W-:-:S04]  /*3610*/  IMAD R27, R27, R18, RZ ;  /* 0x000000121b1b7224 */ /* 0x000fc800078e02ff */
[----:B------:R-:W-:Y:S02]  /*3620*/  IMAD R19, R19, R25, R27 ;  /* 0x0000001913137224 */ /* 0x000fe400078e021b */
[----:B------:R1:W5:Y:S01]  /*3630*/  LDG.E.64.CONSTANT R24, desc[UR8][R16.64+0x18] ;  /* 0x0000180810187981 */ /* 0x000362000c1e9b00 */
[----:B------:R-:W-:Y:S01]  /*3640*/  UIADD3 UR5, UPT, UPT, UR4, 0x4, URZ ;  /* 0x0000000404057890 */ /* 0x000fe2000fffe0ff */
[----:B------:R-:W-:Y:S01]  /*3650*/  IMAD.IADD R23, R23, 0x1, R19 ;  /* 0x0000000117177824 */ /* 0x000fe200078e0213 */
[----:B------:R-:W-:Y:S01]  /*3660*/  UIADD3 UR10, UPT, UPT, UR10, 0x8, URZ ;  /* 0x000000080a0a7890 */ /* 0x000fe2000fffe0ff */
[----:B0-----:R-:W-:Y:S01]  /*3670*/  VIADD R2, R2, 0x40 ;  /* 0x0000004002027836 */ /* 0x001fe20000000000 */
[----:B------:R-:W-:-:S04]  /*3680*/  UISETP.NE.AND UP1, UPT, UR5, UR13, UPT ;  /* 0x0000000d0500728c */ /* 0x000fc8000bf25270 */
[----:B------:R-:W-:Y:S01]  /*3690*/  USEL UR5, UR14, URZ, !UP1 ;  /* 0x000000ff0e057287 */ /* 0x000fe2000c800000 */
[----:B-1----:R-:W-:Y:S01]  /*36a0*/  IADD3 R16, P1, PT, R16, 0x40, RZ ;  /* 0x0000004010107810 */ /* 0x002fe20007f3e0ff */
[----:B------:R-:W-:-:S04]  /*36b0*/  USEL UR11, UR15, URZ, !UP1 ;  /* 0x000000ff0f0b7287 */ /* 0x000fc8000c800000 */
[----:B------:R-:W-:Y:S01]  /*36c0*/  IMAD.X R17, RZ, RZ, R17, P1 ;  /* 0x000000ffff117224 */ /* 0x000fe200008e0611 */
[----:B----4-:R-:W-:Y:S01]  /*36d0*/  IADD3 R27, P0, PT, R8, UR5, RZ ;  /* 0x00000005081b7c10 */ /* 0x010fe2000ff1e0ff */
[----:B------:R-:W-:-:S03]  /*36e0*/  UIADD3 UR5, UPT, UPT, UR4, 0x5, URZ ;  /* 0x0000000504057890 */ /* 0x000fc6000fffe0ff */
[----:B------:R-:W-:Y:S01]  /*36f0*/  IADD3.X R9, PT, PT, R9, UR11, RZ, P0, !PT ;  /* 0x0000000b09097c10 */ /* 0x000fe200087fe4ff */
[----:B------:R-:W-:Y:S02]  /*3700*/  UISETP.NE.AND UP1, UPT, UR5, UR13, UPT ;  /* 0x0000000d0500728c */ /* 0x000fe4000bf25270 */
[----:B------:R-:W-:Y:S02]  /*3710*/  UIADD3 UR5, UPT, UPT, UR4, 0x6, URZ ;  /* 0x0000000604057890 */ /* 0x000fe4000fffe0ff */
[----:B------:R-:W-:Y:S02]  /*3720*/  USEL UR11, UR14, URZ, !UP1 ;  /* 0x000000ff0e0b7287 */ /* 0x000fe4000c800000 */
[----:B------:R-:W-:Y:S01]  /*3730*/  USEL UR12, UR15, URZ, !UP1 ;  /* 0x000000ff0f0c7287 */ /* 0x000fe2000c800000 */
[----:B--2---:R-:W-:Y:S01]  /*3740*/  IMAD R9, R9, R20, RZ ;  /* 0x0000001409097224 */ /* 0x004fe200078e02ff */
[----:B------:R-:W-:Y:S02]  /*3750*/  UISETP.NE.AND UP1, UPT, UR5, UR13, UPT ;  /* 0x0000000d0500728c */ /* 0x000fe4000bf25270 */
[----:B------:R-:W-:Y:S01]  /*3760*/  IADD3 R19, P0, PT, R10, UR11, RZ ;  /* 0x0000000b0a137c10 */ /* 0x000fe2000ff1e0ff */
[-C--:B------:R-:W-:Y:S01]  /*3770*/  IMAD R9, R21, R27.reuse, R9 ;  /* 0x0000001b15097224 */ /* 0x080fe200078e0209 */
[----:B------:R-:W-:Y:S01]  /*3780*/  UIADD3 UR5, UPT, UPT, UR4, 0x7, URZ ;  /* 0x0000000704057890 */ /* 0x000fe2000fffe0ff */
[----:B------:R-:W-:Y:S01]  /*3790*/  IMAD.WIDE.U32 R20, R20, R27, R22 ;  /* 0x0000001b14147225 */ /* 0x000fe200078e0016 */
[----:B------:R-:W-:Y:S01]  /*37a0*/  IADD3.X R11, PT, PT, R11, UR12, RZ, P0, !PT ;  /* 0x0000000c0b0b7c10 */ /* 0x000fe200087fe4ff */
[----:B------:R-:W-:-:S02]  /*37b0*/  USEL UR11, UR14, URZ, !UP1 ;  /* 0x000000ff0e0b7287 */ /* 0x000fc4000c800000 */
[----:B------:R-:W-:Y:S01]  /*37c0*/  UISETP.NE.AND UP2, UPT, UR5, UR13, UPT ;  /* 0x0000000d0500728c */ /* 0x000fe2000bf45270 */
[----:B------:R-:W-:Y:S01]  /*37d0*/  IADD3 R21, PT, PT, R21, R9, RZ ;  /* 0x0000000915157210 */ /* 0x000fe20007ffe0ff */
[----:B------:R-:W-:Y:S01]  /*37e0*/  USEL UR12, UR15, URZ, !UP1 ;  /* 0x000000ff0f0c7287 */ /* 0x000fe2000c800000 */
[----:B---3--:R-:W-:Y:S01]  /*37f0*/  IMAD R11, R11, R4, RZ ;  /* 0x000000040b0b7224 */ /* 0x008fe200078e02ff */
[----:B------:R-:W-:Y:S01]  /*3800*/  USEL UR5, UR14, URZ, !UP2 ;  /* 0x000000ff0e057287 */ /* 0x000fe2000d000000 */
[----:B-----5:R-:W-:Y:S02]  /*3810*/  IADD3 R9, P0, PT, R12, UR11, RZ ;  /* 0x0000000b0c097c10 */ /* 0x020fe4000ff1e0ff */
[-C--:B------:R-:W-:Y:S01]  /*3820*/  IMAD R23, R5, R19.reuse, R11 ;  /* 0x0000001305177224 */ /* 0x080fe200078e020b */
[----:B------:R-:W-:Y:S01]  /*3830*/  USEL UR11, UR15, URZ, !UP2 ;  /* 0x000000ff0f0b7287 */ /* 0x000fe2000d000000 */
[----:B------:R-:W-:Y:S01]  /*3840*/  IMAD.WIDE.U32 R4, R4, R19, R20 ;  /* 0x0000001304047225 */ /* 0x000fe200078e0014 */
[----:B------:R-:W-:Y:S01]  /*3850*/  IADD3.X R11, PT, PT, R13, UR12, RZ, P0, !PT ;  /* 0x0000000c0d0b7c10 */ /* 0x000fe200087fe4ff */
[----:B------:R-:W-:Y:S01]  /*3860*/  UIADD3 UR4, UPT, UPT, UR4, 0x8, URZ ;  /* 0x0000000804047890 */ /* 0x000fe2000fffe0ff */
[----:B------:R-:W-:Y:S01]  /*3870*/  IADD3 R13, P0, PT, R14, UR5, RZ ;  /* 0x000000050e0d7c10 */ /* 0x000fe2000ff1e0ff */
[----:B------:R-:W-:-:S02]  /*3880*/  IMAD.IADD R5, R5, 0x1, R23 ;  /* 0x0000000105057824 */ /* 0x000fc400078e0217 */
[----:B------:R-:W-:Y:S01]  /*3890*/  IMAD R11, R11, R6, RZ ;  /* 0x000000060b0b7224 */ /* 0x000fe200078e02ff */
[----:B------:R-:W-:Y:S01]  /*38a0*/  IADD3.X R15, PT, PT, R15, UR11, RZ, P0, !PT ;  /* 0x0000000b0f0f7c10 */ /* 0x000fe200087fe4ff */
[----:B------:R-:W-:Y:S01]  /*38b0*/  IMAD.WIDE.U32 R4, R6, R9, R4 ;  /* 0x0000000906047225 */ /* 0x000fe200078e0004 */
[----:B------:R-:W-:-:S03]  /*38c0*/  ISETP.NE.AND P0, PT, R0, UR4, PT ;  /* 0x0000000400007c0c */ /* 0x000fc6000bf05270 */
[----:B------:R-:W-:Y:S02]  /*38d0*/  IMAD R11, R7, R9, R11 ;  /* 0x00000009070b7224 */ /* 0x000fe400078e020b */
[----:B------:R-:W-:-:S03]  /*38e0*/  IMAD R15, R15, R24, RZ ;  /* 0x000000180f0f7224 */ /* 0x000fc600078e02ff */
[----:B------:R-:W-:Y:S01]  /*38f0*/  IADD3 R5, PT, PT, R5, R11, RZ ;  /* 0x0000000b05057210 */ /* 0x000fe20007ffe0ff */
[-C--:B------:R-:W-:Y:S02]  /*3900*/  IMAD R15, R25, R13.reuse, R15 ;  /* 0x0000000d190f7224 */ /* 0x080fe400078e020f */
[----:B------:R-:W-:-:S05]  /*3910*/  IMAD.WIDE.U32 R12, R24, R13, R4 ;  /* 0x0000000d180c7225 */ /* 0x000fca00078e0004 */
[----:B------:R-:W-:Y:S01]  /*3920*/  IADD3 R13, PT, PT, R13, R15, RZ ;  /* 0x0000000f0d0d7210 */ /* 0x000fe20007ffe0ff */
[----:B------:R-:W-:Y:S06]  /*3930*/  @P0 BRA `(.L_x_52) ;  /* 0xfffffff800780947 */ /* 0x000fec000383ffff */
.L_x_51:
[----:B------:R-:W-:Y:S05]  /*3940*/  BRA.U !UP0, `(.L_x_0) ;  /* 0x0000000508a07547 */ /* 0x000fea000b800000 */
[----:B------:R-:W-:Y:S02]  /*3950*/  UISETP.GE.U32.AND UP0, UPT, UR7, 0x4, UPT ;  /* 0x000000040700788c */ /* 0x000fe4000bf06070 */
[----:B------:R-:W-:-:S07]  /*3960*/  ULOP3.LUT UP1, UR5, UR6, 0x3, URZ, 0xc0, !UPT ;  /* 0x0000000306057892 */ /* 0x000fce000f82c0ff */
[----:B------:R-:W-:Y:S05]  /*3970*/  BRA.U !UP0, `(.L_x_53) ;  /* 0x0000000108cc7547 */ /* 0x000fea000b800000 */
[----:B------:R-:W4:Y:S01]  /*3980*/  LDC.64 R26, c[0x0][0x3a0] ;  /* 0x0000e800ff1a7b82 */ /* 0x000f220000000a00 */
[C---:B------:R-:W-:Y:S01]  /*3990*/  LEA R2, R0.reuse, R1, 0x3 ;  /* 0x0000000100027211 */ /* 0x040fe200078e18ff */
[----:B------:R-:W5:Y:S04]  /*39a0*/  LDCU UR4, c[0x0][0x3b0] ;  /* 0x00007600ff0477ac */ /* 0x000f680008000800 */
[----:B0123--:R-:W2:Y:S02]  /*39b0*/  LDL.128 R4, [R2] ;  /* 0x0000000002047983 */ /* 0x00fea40000100c00 */
[----:B------:R-:W0:Y:S02]  /*39c0*/  LDC.64 R16, c[0x0][0x3b8] ;  /* 0x0000ee00ff107b82 */ /* 0x000e240000000a00 */
[----:B------:R-:W3:Y:S01]  /*39d0*/  LDL.128 R8, [R2+0x10] ;  /* 0x0000100002087983 */ /* 0x000ee20000100c00 */
[----:B----4-:R-:W-:-:S05]  /*39e0*/  IMAD.WIDE.U32 R26, R0, 0x8, R26 ;  /* 0x00000008001a7825 */ /* 0x010fca00078e001a */
[----:B------:R-:W4:Y:S04]  /*39f0*/  LDG.E.64.CONSTANT R22, desc[UR8][R26.64] ;  /* 0x000000081a167981 */ /* 0x000f28000c1e9b00 */
[----:B------:R-:W3:Y:S04]  /*3a00*/  LDG.E.64.CONSTANT R20, desc[UR8][R26.64+0x8] ;  /* 0x000008081a147981 */ /* 0x000ee8000c1e9b00 */
[----:B------:R-:W3:Y:S04]  /*3a10*/  LDG.E.64.CONSTANT R18, desc[UR8][R26.64+0x10] ;  /* 0x000010081a127981 */ /* 0x000ee8000c1e9b00 */
[----:B------:R1:W3:Y:S01]  /*3a20*/  LDG.E.64.CONSTANT R14, desc[UR8][R26.64+0x18] ;  /* 0x000018081a0e7981 */ /* 0x0002e2000c1e9b00 */
[----:B-----5:R-:W-:-:S04]  /*3a30*/  ISETP.NE.AND P0, PT, R0, UR4, PT ;  /* 0x0000000400007c0c */ /* 0x020fc8000bf05270 */
[----:B0-----:R-:W-:-:S04]  /*3a40*/  SEL R25, R16, RZ, !P0 ;  /* 0x000000ff10197207 */ /* 0x001fc80004000000 */
[----:B--2---:R-:W-:Y:S02]  /*3a50*/  IADD3 R25, P1, PT, R4, R25, RZ ;  /* 0x0000001904197210 */ /* 0x004fe40007f3e0ff */
[----:B------:R-:W-:-:S05]  /*3a60*/  SEL R4, R17, RZ, !P0 ;  /* 0x000000ff11047207 */ /* 0x000fca0004000000 */
[----:B------:R-:W-:Y:S01]  /*3a70*/  IMAD.X R5, R5, 0x1, R4, P1 ;  /* 0x0000000105057824 */ /* 0x000fe200008e0604 */
[----:B------:R-:W-:-:S04]  /*3a80*/  IADD3 R4, PT, PT, R0, 0x1, RZ ;  /* 0x0000000100047810 */ /* 0x000fc80007ffe0ff */
[----:B------:R-:W-:-:S04]  /*3a90*/  ISETP.NE.AND P0, PT, R4, UR4, PT ;  /* 0x0000000404007c0c */ /* 0x000fc8000bf05270 */
[----:B-1----:R-:W-:Y:S01]  /*3aa0*/  SEL R27, R16, RZ, !P0 ;  /* 0x000000ff101b7207 */ /* 0x002fe20004000000 */
[----:B----4-:R-:W-:Y:S02]  /*3ab0*/  IMAD R2, R5, R22, RZ ;  /* 0x0000001605027224 */ /* 0x010fe400078e02ff */
[----:B------:R-:W-:Y:S01]  /*3ac0*/  IMAD.WIDE.U32 R4, R22, R25, R12 ;  /* 0x0000001916047225 */ /* 0x000fe200078e000c */
[----:B------:R-:W-:-:S03]  /*3ad0*/  IADD3 R13, P1, PT, R27, R6, RZ ;  /* 0x000000061b0d7210 */ /* 0x000fc60007f3e0ff */
[----:B------:R-:W-:Y:S02]  /*3ae0*/  IMAD R25, R23, R25, R2 ;  /* 0x0000001917197224 */ /* 0x000fe400078e0202 */
[----:B------:R-:W-:Y:S01]  /*3af0*/  VIADD R2, R0, 0x2 ;  /* 0x0000000200027836 */ /* 0x000fe20000000000 */
[----:B------:R-:W-:-:S04]  /*3b00*/  SEL R23, R17, RZ, !P0 ;  /* 0x000000ff11177207 */ /* 0x000fc80004000000 */
[----:B------:R-:W-:Y:S01]  /*3b10*/  ISETP.NE.AND P0, PT, R2, UR4, PT ;  /* 0x0000000402007c0c */ /* 0x000fe2000bf05270 */
[----:B------:R-:W-:Y:S01]  /*3b20*/  IMAD.X R23, R23, 0x1, R7, P1 ;  /* 0x0000000117177824 */ /* 0x000fe200008e0607 */
[----:B------:R-:W-:Y:S02]  /*3b30*/  IADD3 R2, PT, PT, R0, 0x3, RZ ;  /* 0x0000000300027810 */ /* 0x000fe40007ffe0ff */
[----:B------:R-:W-:Y:S02]  /*3b40*/  SEL R7, R16, RZ, !P0 ;  /* 0x000000ff10077207 */ /* 0x000fe40004000000 */
[----:B------:R-:W-:Y:S01]  /*3b50*/  ISETP.NE.AND P1, PT, R2, UR4, PT ;  /* 0x0000000402007c0c */ /* 0x000fe2000bf25270 */
[----:B---3--:R-:W-:Y:S01]  /*3b60*/  IMAD R2, R23, R20, RZ ;  /* 0x0000001417027224 */ /* 0x008fe200078e02ff */
[----:B------:R-:W-:Y:S02]  /*3b70*/  IADD3 R5, PT, PT, R5, R25, RZ ;  /* 0x0000001905057210 */ /* 0x000fe40007ffe0ff */
[----:B------:R-:W-:-:S02]  /*3b80*/  SEL R23, R17, RZ, !P0 ;  /* 0x000000ff11177207 */ /* 0x000fc40004000000 */
[----:B------:R-:W-:Y:S01]  /*3b90*/  IADD3 R7, P0, PT, R8, R7, RZ ;  /* 0x0000000708077210 */ /* 0x000fe20007f1e0ff */
[-C--:B------:R-:W-:Y:S02]  /*3ba0*/  IMAD R25, R21, R13.reuse, R2 ;  /* 0x0000000d15197224 */ /* 0x080fe400078e0202 */
[----:B------:R-:W-:Y:S01]  /*3bb0*/  IMAD.WIDE.U32 R20, R20, R13, R4 ;  /* 0x0000000d14147225 */ /* 0x000fe200078e0004 */
[----:B------:R-:W-:-:S03]  /*3bc0*/  SEL R13, R16, RZ, !P1 ;  /* 0x000000ff100d7207 */ /* 0x000fc60004800000 */
[----:B------:R-:W-:Y:S01]  /*3bd0*/  IMAD.X R9, R9, 0x1, R23, P0 ;  /* 0x0000000109097824 */ /* 0x000fe200000e0617 */
[----:B------:R-:W-:Y:S02]  /*3be0*/  IADD3 R21, PT, PT, R21, R25, RZ ;  /* 0x0000001915157210 */ /* 0x000fe40007ffe0ff */
[----:B------:R-:W-:Y:S01]  /*3bf0*/  SEL R17, R17, RZ, !P1 ;  /* 0x000000ff11117207 */ /* 0x000fe20004800000 */
[----:B------:R-:W-:Y:S01]  /*3c00*/  IMAD R9, R9, R18, RZ ;  /* 0x0000001209097224 */ /* 0x000fe200078e02ff */
[----:B------:R-:W-:-:S03]  /*3c10*/  IADD3 R13, P0, PT, R13, R10, RZ ;  /* 0x0000000a0d0d7210 */ /* 0x000fc60007f1e0ff */
[-C--:B------:R-:W-:Y:S02]  /*3c20*/  IMAD R9, R19, R7.reuse, R9 ;  /* 0x0000000713097224 */ /* 0x080fe400078e0209 */
[----:B------:R-:W-:-:S04]  /*3c30*/  IMAD.WIDE.U32 R18, R18, R7, R20 ;  /* 0x0000000712127225 */ /* 0x000fc800078e0014 */
[----:B------:R-:W-:Y:S01]  /*3c40*/  IMAD.X R11, R17, 0x1, R11, P0 ;  /* 0x00000001110b7824 */ /* 0x000fe200000e060b */
[----:B------:R-:W-:-:S03]  /*3c50*/  IADD3 R19, PT, PT, R19, R9, RZ ;  /* 0x0000000913137210 */ /* 0x000fc60007ffe0ff */
[----:B------:R-:W-:-:S04]  /*3c60*/  IMAD R11, R11, R14, RZ ;  /* 0x0000000e0b0b7224 */ /* 0x000fc800078e02ff */
[-C--:B------:R-:W-:Y:S02]  /*3c70*/  IMAD R11, R15, R13.reuse, R11 ;  /* 0x0000000d0f0b7224 */ /* 0x080fe400078e020b */
[----:B------:R-:W-:-:S04]  /*3c80*/  IMAD.WIDE.U32 R12, R14, R13, R18 ;  /* 0x0000000d0e0c7225 */ /* 0x000fc800078e0012 */
[----:B------:R-:W-:Y:S01]  /*3c90*/  VIADD R0, R0, 0x4 ;  /* 0x0000000400007836 */ /* 0x000fe20000000000 */
[----:B------:R-:W-:-:S07]  /*3ca0*/  IADD3 R13, PT, PT, R13, R11, RZ ;  /* 0x0000000b0d0d7210 */ /* 0x000fce0007ffe0ff */
.L_x_53:
[----:B------:R-:W-:Y:S05]  /*3cb0*/  BRA.U !UP1, `(.L_x_0) ;  /* 0x0000000109c47547 */ /* 0x000fea000b800000 */
[----:B------:R-:W-:Y:S02]  /*3cc0*/  UISETP.NE.AND UP0, UPT, UR5, 0x1, UPT ;  /* 0x000000010500788c */ /* 0x000fe4000bf05270 */
[----:B------:R-:W-:-:S04]  /*3cd0*/  ULOP3.LUT UR6, UR6, 0x1, URZ, 0xc0, !UPT ;  /* 0x0000000106067892 */ /* 0x000fc8000f8ec0ff */
[----:B------:R-:W-:-:S03]  /*3ce0*/  UISETP.NE.U32.AND UP1, UPT, UR6, 0x1, UPT ;  /* 0x000000010600788c */ /* 0x000fc6000bf25070 */
[----:B------:R-:W-:Y:S08]  /*3cf0*/  BRA.U !UP0, `(.L_x_54) ;  /* 0x0000000108707547 */ /* 0x000ff0000b800000 */
[----:B------:R-:W4:Y:S01]  /*3d00*/  LDC.64 R8, c[0x0][0x3a0] ;  /* 0x0000e800ff087b82 */ /* 0x000f220000000a00 */
[C---:B0123--:R-:W-:Y:S01]  /*3d10*/  IMAD R4, R0.reuse, 0x8, R1 ;  /* 0x0000000800047824 */ /* 0x04ffe200078e0201 */
[----:B------:R-:W0:Y:S05]  /*3d20*/  LDCU UR4, c[0x0][0x3b0] ;  /* 0x00007600ff0477ac */ /* 0x000e2a0008000800 */
[----:B------:R-:W2:Y:S01]  /*3d30*/  LDL.128 R4, [R4] ;  /* 0x0000000004047983 */ /* 0x000ea20000100c00 */
[----:B------:R-:W1:Y:S01]  /*3d40*/  LDC.64 R14, c[0x0][0x3b8] ;  /* 0x0000ee00ff0e7b82 */ /* 0x000e620000000a00 */
[----:B----4-:R-:W-:-:S05]  /*3d50*/  IMAD.WIDE.U32 R16, R0, 0x8, R8 ;  /* 0x0000000800107825 */ /* 0x010fca00078e0008 */
[----:B------:R-:W3:Y:S04]  /*3d60*/  LDG.E.64.CONSTANT R10, desc[UR8][R16.64] ;  /* 0x00000008100a7981 */ /* 0x000ee8000c1e9b00 */
[----:B------:R-:W4:Y:S01]  /*3d70*/  LDG.E.64.CONSTANT R8, desc[UR8][R16.64+0x8] ;  /* 0x0000080810087981 */ /* 0x000f22000c1e9b00 */
[C---:B0-----:R-:W-:Y:S02]  /*3d80*/  ISETP.NE.AND P0, PT, R0.reuse, UR4, PT ;  /* 0x0000000400007c0c */ /* 0x041fe4000bf05270 */
[----:B------:R-:W-:Y:S02]  /*3d90*/  IADD3 R2, PT, PT, R0, 0x1, RZ ;  /* 0x0000000100027810 */ /* 0x000fe40007ffe0ff */
[----:B-1----:R-:W-:Y:S02]  /*3da0*/  SEL R19, R14, RZ, !P0 ;  /* 0x000000ff0e137207 */ /* 0x002fe40004000000 */
[----:B------:R-:W-:-:S02]  /*3db0*/  SEL R21, R15, RZ, !P0 ;  /* 0x000000ff0f157207 */ /* 0x000fc40004000000 */
[----:B------:R-:W-:Y:S02]  /*3dc0*/  ISETP.NE.AND P1, PT, R2, UR4, PT ;  /* 0x0000000402007c0c */ /* 0x000fe4000bf25270 */
[----:B------:R-:W-:Y:S02]  /*3dd0*/  IADD3 R0, PT, PT, R0, 0x2, RZ ;  /* 0x0000000200007810 */ /* 0x000fe40007ffe0ff */
[----:B------:R-:W-:Y:S02]  /*3de0*/  SEL R23, R14, RZ, !P1 ;  /* 0x000000ff0e177207 */ /* 0x000fe40004800000 */
[----:B------:R-:W-:Y:S02]  /*3df0*/  SEL R15, R15, RZ, !P1 ;  /* 0x000000ff0f0f7207 */ /* 0x000fe40004800000 */
[----:B--2---:R-:W-:-:S05]  /*3e00*/  IADD3 R19, P0, PT, R4, R19, RZ ;  /* 0x0000001304137210 */ /* 0x004fca0007f1e0ff */
[----:B------:R-:W-:Y:S01]  /*3e10*/  IMAD.X R21, R5, 0x1, R21, P0 ;  /* 0x0000000105157824 */ /* 0x000fe200000e0615 */
[----:B------:R-:W-:-:S04]  /*3e20*/  IADD3 R23, P0, PT, R23, R6, RZ ;  /* 0x0000000617177210 */ /* 0x000fc80007f1e0ff */
[----:B------:R-:W-:Y:S01]  /*3e30*/  IADD3.X R15, PT, PT, R15, R7, RZ, P0, !PT ;  /* 0x000000070f0f7210 */ /* 0x000fe200007fe4ff */
[----:B---3--:R-:W-:Y:S02]  /*3e40*/  IMAD R21, R21, R10, RZ ;  /* 0x0000000a15157224 */ /* 0x008fe400078e02ff */
[----:B------:R-:W-:-:S04]  /*3e50*/  IMAD.WIDE.U32 R12, R10, R19, R12 ;  /* 0x000000130a0c7225 */ /* 0x000fc800078e000c */
[----:B------:R-:W-:Y:S02]  /*3e60*/  IMAD R21, R11, R19, R21 ;  /* 0x000000130b157224 */ /* 0x000fe400078e0215 */
[----:B----4-:R-:W-:Y:S02]  /*3e70*/  IMAD R15, R15, R8, RZ ;  /* 0x000000080f0f7224 */ /* 0x010fe400078e02ff */
[----:B------:R-:W-:Y:S02]  /*3e80*/  IMAD.IADD R13, R13, 0x1, R21 ;  /* 0x000000010d0d7824 */ /* 0x000fe400078e0215 */
[-C--:B------:R-:W-:Y:S02]  /*3e90*/  IMAD R15, R9, R23.reuse, R15 ;  /* 0x00000017090f7224 */ /* 0x080fe400078e020f */
[----:B------:R-:W-:-:S04]  /*3ea0*/  IMAD.WIDE.U32 R12, R8, R23, R12 ;  /* 0x00000017080c7225 */ /* 0x000fc800078e000c */
[----:B------:R-:W-:-:S07]  /*3eb0*/  IMAD.IADD R13, R13, 0x1, R15 ;  /* 0x000000010d0d7824 */ /* 0x000fce00078e020f */
.L_x_54:
[----:B------:R-:W-:Y:S05]  /*3ec0*/  BRA.U UP1, `(.L_x_0) ;  /* 0x0000000101407547 */ /* 0x000fea000b800000 */
[----:B0123--:R-:W0:Y:S01]  /*3ed0*/  LDC.64 R6, c[0x0][0x3a0] ;  /* 0x0000e800ff067b82 */ /* 0x00fe220000000a00 */
[C---:B------:R-:W-:Y:S01]  /*3ee0*/  LEA R4, R0.reuse, R1, 0x3 ;  /* 0x0000000100047211 */ /* 0x040fe200078e18ff */
[----:B------:R-:W1:Y:S05]  /*3ef0*/  LDCU UR4, c[0x0][0x3b0] ;  /* 0x00007600ff0477ac */ /* 0x000e6a0008000800 */
[----:B------:R-:W2:Y:S01]  /*3f00*/  LDL.64 R4, [R4] ;  /* 0x0000000004047983 */ /* 0x000ea20000100a00 */
[----:B------:R-:W3:Y:S01]  /*3f10*/  LDC.64 R10, c[0x0][0x3b8] ;  /* 0x0000ee00ff0a7b82 */ /* 0x000ee20000000a00 */
[----:B0-----:R-:W-:-:S06]  /*3f20*/  IMAD.WIDE.U32 R6, R0, 0x8, R6 ;  /* 0x0000000800067825 */ /* 0x001fcc00078e0006 */
[----:B------:R-:W4:Y:S01]  /*3f30*/  LDG.E.64.CONSTANT R6, desc[UR8][R6.64] ;  /* 0x0000000806067981 */ /* 0x000f22000c1e9b00 */
[----:B-1----:R-:W-:-:S04]  /*3f40*/  ISETP.NE.AND P0, PT, R0, UR4, PT ;  /* 0x0000000400007c0c */ /* 0x002fc8000bf05270 */
[----:B---3--:R-:W-:Y:S02]  /*3f50*/  SEL R9, R10, RZ, !P0 ;  /* 0x000000ff0a097207 */ /* 0x008fe40004000000 */
[----:B------:R-:W-:Y:S02]  /*3f60*/  SEL R11, R11, RZ, !P0 ;  /* 0x000000ff0b0b7207 */ /* 0x000fe40004000000 */
[----:B--2---:R-:W-:-:S05]  /*3f70*/  IADD3 R9, P0, PT, R4, R9, RZ ;  /* 0x0000000904097210 */ /* 0x004fca0007f1e0ff */
[----:B------:R-:W-:-:S04]  /*3f80*/  IMAD.X R5, R5, 0x1, R11, P0 ;  /* 0x0000000105057824 */ /* 0x000fc800000e060b */
[----:B----4-:R-:W-:Y:S02]  /*3f90*/  IMAD R5, R5, R6, RZ ;  /* 0x0000000605057224 */ /* 0x010fe400078e02ff */
[----:B------:R-:W-:-:S04]  /*3fa0*/  IMAD.WIDE.U32 R12, R6, R9, R12 ;  /* 0x00000009060c7225 */ /* 0x000fc800078e000c */
[----:B------:R-:W-:-:S05]  /*3fb0*/  IMAD R5, R7, R9, R5 ;  /* 0x0000000907057224 */ /* 0x000fca00078e0205 */
[----:B------:R-:W-:-:S07]  /*3fc0*/  IADD3 R13, PT, PT, R13, R5, RZ ;  /* 0x000000050d0d7210 */ /* 0x000fce0007ffe0ff */
.L_x_0:
[----:B------:R-:W4:Y:S01]  /*3fd0*/  LDC.64 R14, c[0x0][0x3c0] ;  /* 0x0000f000ff0e7b82 */ /* 0x000f220000000a00 */
[----:B------:R-:W5:Y:S01]  /*3fe0*/  LDCU UR10, c[0x0][0x3c8] ;  /* 0x00007900ff0a77ac */ /* 0x000f620008000800 */
[----:B------:R-:W0:Y:S01]  /*3ff0*/  LDCU.128 UR4, c[0x0][0x380] ;  /* 0x00007000ff0477ac */ /* 0x000e220008000c00 */
[----:B-----5:R-:W-:Y:S01]  /*4000*/  UISETP.GT.AND UP0, UPT, UR10, 0x1, UPT ;  /* 0x000000010a00788c */ /* 0x020fe2000bf04270 */
[-C--:B----4-:R-:W-:Y:S02]  /*4010*/  IMAD R0, R13, R14.reuse, RZ ;  /* 0x0000000e0d007224 */ /* 0x090fe400078e02ff */
[----:B0-----:R-:W-:-:S04]  /*4020*/  IMAD.WIDE.U32 R10, R3, R14, UR4 ;  /* 0x00000004030a7e25 */ /* 0x001fc8000f8e000e */
[----:B------:R-:W-:Y:S01]  /*4030*/  IMAD.WIDE.U32 R8, R12, R14, UR6 ;  /* 0x000000060c087e25 */ /* 0x000fe2000f8e000e */
[----:B------:R-:W-:-:S03]  /*4040*/  MOV R6, R10 ;  /* 0x0000000a00067202 */ /* 0x000fc60000000f00 */
[-C--:B------:R-:W-:Y:S02]  /*4050*/  IMAD R19, R12, R15.reuse, R0 ;  /* 0x0000000f0c137224 */ /* 0x080fe400078e0200 */
[----:B------:R-:W-:Y:S02]  /*4060*/  IMAD R21, R3, R15, RZ ;  /* 0x0000000f03157224 */ /* 0x000fe400078e02ff */
[----:B------:R-:W-:Y:S01]  /*4070*/  IMAD.IADD R17, R19, 0x1, R9 ;  /* 0x0000000113117824 */ /* 0x000fe200078e0209 */
[----:B-123--:R-:W-:Y:S01]  /*4080*/  IADD3 R5, PT, PT, R9, R19, RZ ;  /* 0x0000001309057210 */ /* 0x00efe20007ffe0ff */
[----:B------:R-:W-:Y:S01]  /*4090*/  IMAD.IADD R7, R11, 0x1, R21 ;  /* 0x000000010b077824 */ /* 0x000fe200078e0215 */
[----:B------:R-:W-:Y:S06]  /*40a0*/  BRA.U UP0, `(.L_x_55) ;  /* 0x0000000100587547 */ /* 0x000fec000b800000 */
[----:B------:R-:W-:-:S09]  /*40b0*/  UISETP.NE.AND UP0, UPT, UR10, URZ, UPT ;  /* 0x000000ff0a00728c */ /* 0x000fd2000bf05270 */
[----:B------:R-:W-:Y:S05]  /*40c0*/  BRA.U !UP0, `(.L_x_56) ;  /* 0x0000000108407547 */ /* 0x000fea000b800000 */
[----:B------:R-:W-:-:S09]  /*40d0*/  UISETP.NE.AND UP0, UPT, UR10, 0x1, UPT ;  /* 0x000000010a00788c */ /* 0x000fd2000bf05270 */
[----:B------:R-:W-:Y:S05]  /*40e0*/  BRA.U UP0, `(.L_x_57) ;  /* 0x0000000100587547 */ /* 0x000fea000b800000 */
[----:B------:R0:W5:Y:S01]  /*40f0*/  LDG.E.U16.CONSTANT R6, desc[UR8][R6.64] ;  /* 0x0000000806067981 */ /* 0x000162000c1e9500 */
[----:B------:R-:W-:-:S05]  /*4100*/  LOP3.LUT R16, R8, 0xfffffffd, RZ, 0xc0, !PT ;  /* 0xfffffffd08107812 */ /* 0x000fca00078ec0ff */
[----:B------:R0:W5:Y:S01]  /*4110*/  LD.E R3, desc[UR8][R16.64] ;  /* 0x0000000810037980 */ /* 0x000162000c101900 */
[----:B------:R-:W-:-:S04]  /*4120*/  LOP3.LUT R0, R8, 0x2, RZ, 0xc0, !PT ;  /* 0x0000000208007812 */ /* 0x000fc800078ec0ff */
[----:B------:R-:W-:Y:S01]  /*4130*/  ISETP.EQ.U32.AND P0, PT, R0, RZ, PT ;  /* 0x000000ff0000720c */ /* 0x000fe20003f02070 */
[----:B------:R-:W-:-:S05]  /*4140*/  IMAD.MOV.U32 R0, RZ, RZ, 0x3254 ;  /* 0x00003254ff007424 */ /* 0x000fca00078e00ff */
[----:B0-----:R-:W-:-:S07]  /*4150*/  SEL R2, R0, 0x7610, P0 ;  /* 0x0000761000027807 */ /* 0x001fce0000000000 */
.L_x_58:
[----:B-----5:R-:W-:-:S05]  /*4160*/  HADD2 R0, R3, R6.H0_H0 ;  /* 0x2000000603007230 */ /* 0x020fca0000000000 */
[----:B------:R-:W-:-:S05]  /*4170*/  PRMT R5, R3, R2, R0 ;  /* 0x0000000203057216 */ /* 0x000fca0000000000 */
[----:B------:R-:W2:Y:S02]  /*4180*/  ATOM.E.CAS.STRONG.GPU PT, R0, [R16], R3, R5 ;  /* 0x000000031000738b */ /* 0x000ea400001ee105 */
[----:B--2---:R-:W-:Y:S02]  /*4190*/  ISETP.NE.U32.AND P0, PT, R0, R3, PT ;  /* 0x000000030000720c */ /* 0x004fe40003f05070 */
[----:B------:R-:W-:-:S11]  /*41a0*/  MOV R3, R0 ;  /* 0x0000000000037202 */ /* 0x000fd60000000f00 */
[----:B------:R-:W-:Y:S05]  /*41b0*/  @P0 BRA `(.L_x_58) ;  /* 0xfffffffc00e80947 */ /* 0x000fea000383ffff */
[----:B------:R-:W-:Y:S05]  /*41c0*/  EXIT ;  /* 0x000000000000794d */ /* 0x000fea0003800000 */
.L_x_56:
[----:B------:R-:W2:Y:S01]  /*41d0*/  LDG.E.CONSTANT R7, desc[UR8][R6.64] ;  /* 0x0000000806077981 */ /* 0x000ea2000c1e9900 */
[----:B------:R-:W-:-:S05]  /*41e0*/  IMAD.MOV.U32 R4, RZ, RZ, R8 ;  /* 0x000000ffff047224 */ /* 0x000fca00078e0008 */
[----:B--2---:R-:W-:Y:S01]  /*41f0*/  REDG.E.ADD.F32.FTZ.RN.STRONG.GPU desc[UR8][R4.64], R7 ;  /* 0x00000007040079a6 */ /* 0x004fe2000c12f308 */
[----:B------:R-:W-:Y:S05]  /*4200*/  EXIT ;  /* 0x000000000000794d */ /* 0x000fea0003800000 */
.L_x_55:
[----:B------:R-:W-:-:S09]  /*4210*/  UISETP.NE.AND UP0, UPT, UR10, 0x2, UPT ;  /* 0x000000020a00788c */ /* 0x000fd2000bf05270 */
[----:B------:R-:W-:Y:S05]  /*4220*/  BRA.U !UP0, `(.L_x_59) ;  /* 0x0000000908447547 */ /* 0x000fea000b800000 */
[----:B------:R-:W-:-:S09]  /*4230*/  UISETP.NE.AND UP0, UPT, UR10, 0x3, UPT ;  /* 0x000000030a00788c */ /* 0x000fd2000bf05270 */
[----:B------:R-:W-:Y:S05]  /*4240*/  BRA.U !UP0, `(.L_x_60) ;  /* 0x00000009082c7547 */ /* 0x000fea000b800000 */
.L_x_57:
[----:B------:R-:W-:-:S04]  /*4250*/  ISETP.GE.U32.AND P0, PT, R14, 0x1, PT ;  /* 0x000000010e00780c */ /* 0x000fc80003f06070 */
[----:B------:R-:W-:-:S13]  /*4260*/  ISETP.GE.AND.EX P0, PT, R15, RZ, PT, P0 ;  /* 0x000000ff0f00720c */ /* 0x000fda0003f06300 */
[----:B------:R-:W-:Y:S05]  /*4270*/  @!P0 EXIT ;  /* 0x000000000000894d */ /* 0x000fea0003800000 */
[C---:B------:R-:W-:Y:S01]  /*4280*/  ISETP.GE.U32.AND P1, PT, R14.reuse, 0x10, PT ;  /* 0x000000100e00780c */ /* 0x040fe20003f26070 */
[----:B------:R-:W-:Y:S01]  /*4290*/  HFMA2 R23, -RZ, RZ, 0, 0 ;  /* 0x00000000ff177431 */ /* 0x000fe200000001ff */
[----:B------:R-:W-:Y:S01]  /*42a0*/  LOP3.LUT R28, R14, 0xf, RZ, 0xc0, !PT ;  /* 0x0000000f0e1c7812 */ /* 0x000fe200078ec0ff */
[----:B------:R-:W-:Y:S01]  /*42b0*/  IMAD.MOV.U32 R25, RZ, RZ, RZ ;  /* 0x000000ffff197224 */ /* 0x000fe200078e00ff */
[----:B------:R-:W-:Y:S02]  /*42c0*/  ISETP.GE.U32.AND.EX P1, PT, R15, RZ, PT, P1 ;  /* 0x000000ff0f00720c */ /* 0x000fe40003f26110 */
[----:B------:R-:W-:-:S04]  /*42d0*/  ISETP.NE.U32.AND P0, PT, R28, RZ, PT ;  /* 0x000000ff1c00720c */ /* 0x000fc80003f05070 */
[----:B------:R-:W-:-:S07]  /*42e0*/  ISETP.NE.AND.EX P0, PT, RZ, RZ, PT, P0 ;  /* 0x000000ffff00720c */ /* 0x000fce0003f05300 */
[----:B------:R-:W-:Y:S06]  /*42f0*/  @!P1 BRA `(.L_x_61) ;  /* 0x0000000000cc9947 */ /* 0x000fec0003800000 */
[----:B------:R-:W-:Y:S02]  /*4300*/  IADD3 R16, P1, PT, R10, 0x7, RZ ;  /* 0x000000070a107810 */ /* 0x000fe40007f3e0ff */
[----:B------:R-:W-:Y:S02]  /*4310*/  LOP3.LUT R25, R15, 0x7fffffff, RZ, 0xc0, !PT ;  /* 0x7fffffff0f197812 */ /* 0x000fe400078ec0ff */
[----:B------:R-:W-:Y:S01]  /*4320*/  IADD3 R24, P2, PT, R8, 0x7, RZ ;  /* 0x0000000708187810 */ /* 0x000fe20007f5e0ff */
[----:B------:R-:W-:Y:S01]  /*4330*/  IMAD.X R17, RZ, RZ, R7, P1 ;  /* 0x000000ffff117224 */ /* 0x000fe200008e0607 */
[----:B------:R-:W-:Y:S01]  /*4340*/  LOP3.LUT R23, R14, 0xfffffff0, RZ, 0xc0, !PT ;  /* 0xfffffff00e177812 */ /* 0x000fe200078ec0ff */
[----:B------:R-:W-:Y:S01]  /*4350*/  IMAD.MOV.U32 R0, RZ, RZ, R25 ;  /* 0x000000ffff007224 */ /* 0x000fe200078e0019 */
[----:B------:R-:W-:Y:S02]  /*4360*/  IADD3.X R26, PT, PT, R19, R9, RZ, P2, !PT ;  /* 0x00000009131a7210 */ /* 0x000fe400017fe4ff */
[----:B------:R-:W-:-:S07]  /*4370*/  MOV R2, R23 ;  /* 0x0000001700027202 */ /* 0x000fce0000000f00 */
.L_x_62:
[----:B0-----:R-:W2:Y:S01]  /*4380*/  LDG.E.U8.CONSTANT R27, desc[UR8][R16.64+-0x7] ;  /* 0xfffff908101b7981 */ /* 0x001ea2000c1e9100 */
[----:B------:R-:W-:Y:S01]  /*4390*/  MOV R18, R24 ;  /* 0x0000001800127202 */ /* 0x000fe20000000f00 */
[----:B------:R-:W-:Y:S02]  /*43a0*/  IMAD.MOV.U32 R19, RZ, RZ, R26 ;  /* 0x000000ffff137224 */ /* 0x000fe400078e001a */
[----:B------:R-:W3:Y:S04]  /*43b0*/  LDG.E.U8.CONSTANT R29, desc[UR8][R16.64+-0x6] ;  /* 0xfffffa08101d7981 */ /* 0x000ee8000c1e9100 */
[----:B------:R-:W4:Y:S04]  /*43c0*/  LDG.E.U8.CONSTANT R20, desc[UR8][R16.64+-0x5] ;  /* 0xfffffb0810147981 */ /* 0x000f28000c1e9100 */
[----:B------:R-:W5:Y:S04]  /*43d0*/  LDG.E.U8.CONSTANT R22, desc[UR8][R16.64+-0x4] ;  /* 0xfffffc0810167981 */ /* 0x000f68000c1e9100 */
[----:B------:R-:W5:Y:S04]  /*43e0*/  LDG.E.U8.CONSTANT R24, desc[UR8][R16.64+-0x3] ;  /* 0xfffffd0810187981 */ /* 0x000f68000c1e9100 */
[----:B------:R-:W5:Y:S04]  /*43f0*/  LDG.E.U8.CONSTANT R26, desc[UR8][R16.64+-0x2] ;  /* 0xfffffe08101a7981 */ /* 0x000f68000c1e9100 */
[----:B--2---:R0:W-:Y:S04]  /*4400*/  STG.E.U8 desc[UR8][R18.64+-0x7], R27 ;  /* 0xfffff91b12007986 */ /* 0x0041e8000c101108 */
[----:B---3--:R1:W-:Y:S04]  /*4410*/  STG.E.U8 desc[UR8][R18.64+-0x6], R29 ;  /* 0xfffffa1d12007986 */ /* 0x0083e8000c101108 */
[----:B----4-:R2:W-:Y:S04]  /*4420*/  STG.E.U8 desc[UR8][R18.64+-0x5], R20 ;  /* 0xfffffb1412007986 */ /* 0x0105e8000c101108 */
[----:B-----5:R3:W-:Y:S04]  /*4430*/  STG.E.U8 desc[UR8][R18.64+-0x4], R22 ;  /* 0xfffffc1612007986 */ /* 0x0207e8000c101108 */
[----:B0-----:R-:W4:Y:S04]  /*4440*/  LDG.E.U8.CONSTANT R27, desc[UR8][R16.64+-0x1] ;  /* 0xffffff08101b7981 */ /* 0x001f28000c1e9100 */
[----:B-1----:R-:W5:Y:S04]  /*4450*/  LDG.E.U8.CONSTANT R29, desc[UR8][R16.64] ;  /* 0x00000008101d7981 */ /* 0x002f68000c1e9100 */
[----:B--2---:R-:W2:Y:S04]  /*4460*/  LDG.E.U8.CONSTANT R20, desc[UR8][R16.64+0x1] ;  /* 0x0000010810147981 */ /* 0x004ea8000c1e9100 */
[----:B---3--:R-:W3:Y:S04]  /*4470*/  LDG.E.U8.CONSTANT R22, desc[UR8][R16.64+0x2] ;  /* 0x0000020810167981 */ /* 0x008ee8000c1e9100 */
[----:B------:R0:W-:Y:S04]  /*4480*/  STG.E.U8 desc[UR8][R18.64+-0x3], R24 ;  /* 0xfffffd1812007986 */ /* 0x0001e8000c101108 */
[----:B------:R1:W-:Y:S04]  /*4490*/  STG.E.U8 desc[UR8][R18.64+-0x2], R26 ;  /* 0xfffffe1a12007986 */ /* 0x0003e8000c101108 */
[----:B0-----:R-:W3:Y:S04]  /*44a0*/  LDG.E.U8.CONSTANT R24, desc[UR8][R16.64+0x3] ;  /* 0x0000030810187981 */ /* 0x001ee8000c1e9100 */
[----:B-1----:R-:W3:Y:S04]  /*44b0*/  LDG.E.U8.CONSTANT R26, desc[UR8][R16.64+0x4] ;  /* 0x00000408101a7981 */ /* 0x002ee8000c1e9100 */
[----:B----4-:R0:W-:Y:S04]  /*44c0*/  STG.E.U8 desc[UR8][R18.64+-0x1], R27 ;  /* 0xffffff1b12007986 */ /* 0x0101e8000c101108 */
[----:B-----5:R1:W-:Y:S04]  /*44d0*/  STG.E.U8 desc[UR8][R18.64], R29 ;  /* 0x0000001d12007986 */ /* 0x0203e8000c101108 */
[----:B--2---:R2:W-:Y:S04]  /*44e0*/  STG.E.U8 desc[UR8][R18.64+0x1], R20 ;  /* 0x0000011412007986 */ /* 0x0045e8000c101108 */
[----:B---3--:R3:W-:Y:S04]  /*44f0*/  STG.E.U8 desc[UR8][R18.64+0x2], R22 ;  /* 0x0000021612007986 */ /* 0x0087e8000c101108 */
[----:B0-----:R-:W4:Y:S04]  /*4500*/  LDG.E.U8.CONSTANT R27, desc[UR8][R16.64+0x5] ;  /* 0x00000508101b7981 */ /* 0x001f28000c1e9100 */
[----:B-1----:R-:W5:Y:S04]  /*4510*/  LDG.E.U8.CONSTANT R29, desc[UR8][R16.64+0x6] ;  /* 0x00000608101d7981 */ /* 0x002f68000c1e9100 */
[----:B--2---:R-:W2:Y:S04]  /*4520*/  LDG.E.U8.CONSTANT R20, desc[UR8][R16.64+0x7] ;  /* 0x0000070810147981 */ /* 0x004ea8000c1e9100 */
[----:B---3--:R0:W3:Y:S01]  /*4530*/  LDG.E.U8.CONSTANT R22, desc[UR8][R16.64+0x8] ;  /* 0x0000080810167981 */ /* 0x0080e2000c1e9100 */
[----:B------:R-:W-:-:S04]  /*4540*/  IADD3 R2, P1, PT, R2, -0x10, RZ ;  /* 0xfffffff002027810 */ /* 0x000fc80007f3e0ff */
[----:B------:R-:W-:Y:S02]  /*4550*/  IADD3.X R0, PT, PT, R0, -0x1, RZ, P1, !PT ;  /* 0xffffffff00007810 */ /* 0x000fe40000ffe4ff */
[----:B------:R-:W-:-:S04]  /*4560*/  ISETP.NE.U32.AND P1, PT, R2, RZ, PT ;  /* 0x000000ff0200720c */ /* 0x000fc80003f25070 */
[----:B------:R-:W-:Y:S01]  /*4570*/  ISETP.NE.AND.EX P1, PT, R0, RZ, PT, P1 ;  /* 0x000000ff0000720c */ /* 0x000fe20003f25310 */
[----:B------:R1:W-:Y:S01]  /*4580*/  STG.E.U8 desc[UR8][R18.64+0x3], R24 ;  /* 0x0000031812007986 */ /* 0x0003e2000c101108 */
[----:B0-----:R-:W-:-:S03]  /*4590*/  IADD3 R16, P2, PT, R16, 0x10, RZ ;  /* 0x0000001010107810 */ /* 0x001fc60007f5e0ff */
[----:B------:R0:W-:Y:S01]  /*45a0*/  STG.E.U8 desc[UR8][R18.64+0x4], R26 ;  /* 0x0000041a12007986 */ /* 0x0001e2000c101108 */
[----:B------:R-:W-:Y:S02]  /*45b0*/  IADD3.X R17, PT, PT, RZ, R17, RZ, P2, !PT ;  /* 0x00000011ff117210 */ /* 0x000fe400017fe4ff */
[----:B-1----:R-:W-:-:S05]  /*45c0*/  IADD3 R24, P3, PT, R18, 0x10, RZ ;  /* 0x0000001012187810 */ /* 0x002fca0007f7e0ff */
[----:B0-----:R-:W-:Y:S01]  /*45d0*/  IMAD.X R26, RZ, RZ, R19, P3 ;  /* 0x000000ffff1a7224 */ /* 0x001fe200018e0613 */
[----:B----4-:R0:W-:Y:S04]  /*45e0*/  STG.E.U8 desc[UR8][R18.64+0x5], R27 ;  /* 0x0000051b12007986 */ /* 0x0101e8000c101108 */
[----:B-----5:R0:W-:Y:S04]  /*45f0*/  STG.E.U8 desc[UR8][R18.64+0x6], R29 ;  /* 0x0000061d12007986 */ /* 0x0201e8000c101108 */
[----:B--2---:R0:W-:Y:S04]  /*4600*/  STG.E.U8 desc[UR8][R18.64+0x7], R20 ;  /* 0x0000071412007986 */ /* 0x0041e8000c101108 */
[----:B---3--:R0:W-:Y:S01]  /*4610*/  STG.E.U8 desc[UR8][R18.64+0x8], R22 ;  /* 0x0000081612007986 */ /* 0x0081e2000c101108 */
[----:B------:R-:W-:Y:S05]  /*4620*/  @P1 BRA `(.L_x_62) ;  /* 0xfffffffc00541947 */ /* 0x000fea000383ffff */
.L_x_61:
[----:B------:R-:W-:Y:S05]  /*4630*/  @!P0 EXIT ;  /* 0x000000000000894d */ /* 0x000fea0003800000 */
[----:B------:R-:W-:Y:S02]  /*4640*/  ISETP.GE.U32.AND P0, PT, R28, 0x8, PT ;  /* 0x000000081c00780c */ /* 0x000fe40003f06070 */
[----:B------:R-:W-:Y:S02]  /*4650*/  LOP3.LUT R26, R14, 0x7, RZ, 0xc0, !PT ;  /* 0x000000070e1a7812 */ /* 0x000fe400078ec0ff */
[----:B------:R-:W-:Y:S02]  /*4660*/  ISETP.GE.U32.AND.EX P0, PT, RZ, RZ, PT, P0 ;  /* 0x000000ffff00720c */ /* 0x000fe40003f06100 */
[----:B------:R-:W-:-:S04]  /*4670*/  ISETP.NE.U32.AND P1, PT, R26, RZ, PT ;  /* 0x000000ff1a00720c */ /* 0x000fc80003f25070 */
[----:B------:R-:W-:-:S07]  /*4680*/  ISETP.NE.AND.EX P1, PT, RZ, RZ, PT, P1 ;  /* 0x000000ffff00720c */ /* 0x000fce0003f25310 */
[----:B------:R-:W-:Y:S06]  /*4690*/  @!P0 BRA `(.L_x_63) ;  /* 0x0000000000588947 */ /* 0x000fec0003800000 */
[----:B------:R-:W-:-:S04]  /*46a0*/  IADD3 R16, P0, PT, R23, R10, RZ ;  /* 0x0000000a17107210 */ /* 0x000fc80007f1e0ff */
[----:B------:R-:W-:-:S05]  /*46b0*/  IADD3.X R17, PT, PT, R25, R7, RZ, P0, !PT ;  /* 0x0000000719117210 */ /* 0x000fca00007fe4ff */
[----:B0-----:R-:W2:Y:S04]  /*46c0*/  LDG.E.U8.CONSTANT R27, desc[UR8][R16.64] ;  /* 0x00000008101b7981 */ /* 0x001ea8000c1e9100 */
[----:B------:R-:W3:Y:S04]  /*46d0*/  LDG.E.U8.CONSTANT R29, desc[UR8][R16.64+0x1] ;  /* 0x00000108101d7981 */ /* 0x000ee8000c1e9100 */
[----:B------:R-:W4:Y:S04]  /*46e0*/  LDG.E.U8.CONSTANT R0, desc[UR8][R16.64+0x2] ;  /* 0x0000020810007981 */ /* 0x000f28000c1e9100 */
[----:B------:R-:W5:Y:S04]  /*46f0*/  LDG.E.U8.CONSTANT R2, desc[UR8][R16.64+0x3] ;  /* 0x0000030810027981 */ /* 0x000f68000c1e9100 */
[----:B------:R-:W5:Y:S04]  /*4700*/  LDG.E.U8.CONSTANT R20, desc[UR8][R16.64+0x4] ;  /* 0x0000040810147981 */ /* 0x000f68000c1e9100 */
[----:B------:R-:W5:Y:S04]  /*4710*/  LDG.E.U8.CONSTANT R22, desc[UR8][R16.64+0x5] ;  /* 0x0000050810167981 */ /* 0x000f68000c1e9100 */
[----:B------:R-:W5:Y:S04]  /*4720*/  LDG.E.U8.CONSTANT R24, desc[UR8][R16.64+0x6] ;  /* 0x0000060810187981 */ /* 0x000f68000c1e9100 */
[----:B------:R-:W5:Y:S01]  /*4730*/  LDG.E.U8.CONSTANT R28, desc[UR8][R16.64+0x7] ;  /* 0x00000708101c7981 */ /* 0x000f62000c1e9100 */
[----:B------:R-:W-:-:S05]  /*4740*/  IADD3 R18, P0, PT, R23, R8, RZ ;  /* 0x0000000817127210 */ /* 0x000fca0007f1e0ff */
[----:B------:R-:W-:Y:S01]  /*4750*/  IMAD.X R19, R25, 0x1, R5, P0 ;  /* 0x0000000119137824 */ /* 0x000fe200000e0605 */
[----:B------:R-:W-:-:S04]  /*4760*/  IADD3 R23, P0, PT, R23, 0x8, RZ ;  /* 0x0000000817177810 */ /* 0x000fc80007f1e0ff */
[----:B------:R-:W-:Y:S01]  /*4770*/  IADD3.X R25, PT, PT, RZ, R25, RZ, P0, !PT ;  /* 0x00000019ff197210 */ /* 0x000fe200007fe4ff */
[----:B--2---:R1:W-:Y:S04]  /*4780*/  STG.E.U8 desc[UR8][R18.64], R27 ;  /* 0x0000001b12007986 */ /* 0x0043e8000c101108 */
[----:B---3--:R1:W-:Y:S04]  /*4790*/  STG.E.U8 desc[UR8][R18.64+0x1], R29 ;  /* 0x0000011d12007986 */ /* 0x0083e8000c101108 */
[----:B----4-:R1:W-:Y:S04]  /*47a0*/  STG.E.U8 desc[UR8][R18.64+0x2], R0 ;  /* 0x0000020012007986 */ /* 0x0103e8000c101108 */
[----:B-----5:R1:W-:Y:S04]  /*47b0*/  STG.E.U8 desc[UR8][R18.64+0x3], R2 ;  /* 0x0000030212007986 */ /* 0x0203e8000c101108 */
[----:B------:R1:W-:Y:S04]  /*47c0*/  STG.E.U8 desc[UR8][R18.64+0x4], R20 ;  /* 0x0000041412007986 */ /* 0x0003e8000c101108 */
[----:B------:R1:W-:Y:S04]  /*47d0*/  STG.E.U8 desc[UR8][R18.64+0x5], R22 ;  /* 0x0000051612007986 */ /* 0x0003e8000c101108 */
[----:B------:R1:W-:Y:S04]  /*47e0*/  STG.E.U8 desc[UR8][R18.64+0x6], R24 ;  /* 0x0000061812007986 */ /* 0x0003e8000c101108 */
[----:B------:R1:W-:Y:S02]  /*47f0*/  STG.E.U8 desc[UR8][R18.64+0x7], R28 ;  /* 0x0000071c12007986 */ /* 0x0003e4000c101108 */
.L_x_63:
[----:B------:R-:W-:Y:S05]  /*4800*/  @!P1 EXIT ;  /* 0x000000000000994d */ /* 0x000fea0003800000 */
[----:B------:R-:W-:-:S04]  /*4810*/  ISETP.GE.U32.AND P0, PT, R26, 0x4, PT ;  /* 0x000000041a00780c */ /* 0x000fc80003f06070 */
[----:B------:R-:W-:-:S13]  /*4820*/  ISETP.GE.U32.AND.EX P0, PT, RZ, RZ, PT, P0 ;  /* 0x000000ffff00720c */ /* 0x000fda0003f06100 */
[----:B------:R-:W-:-:S05]  /*4830*/  @P0 IADD3 R10, P1, PT, R23, R10, RZ ;  /* 0x0000000a170a0210 */ /* 0x000fca0007f3e0ff */
[----:B------:R-:W-:-:S05]  /*4840*/  @P0 IMAD.X R11, R25, 0x1, R7, P1 ;  /* 0x00000001190b0824 */ /* 0x000fca00008e0607 */
[----:B------:R-:W2:Y:S04]  /*4850*/  @P0 LDG.E.U8.CONSTANT R7, desc[UR8][R10.64] ;  /* 0x000000080a070981 */ /* 0x000ea8000c1e9100 */
[----:B------:R-:W3:Y:S04]  /*4860*/  @P0 LDG.E.U8.CONSTANT R17, desc[UR8][R10.64+0x1] ;  /* 0x000001080a110981 */ /* 0x000ee8000c1e9100 */
[----:B01----:R-:W4:Y:S04]  /*4870*/  @P0 LDG.E.U8.CONSTANT R19, desc[UR8][R10.64+0x2] ;  /* 0x000002080a130981 */ /* 0x003f28000c1e9100 */
[----:B------:R-:W5:Y:S01]  /*4880*/  @P0 LDG.E.U8.CONSTANT R27, desc[UR8][R10.64+0x3] ;  /* 0x000003080a1b0981 */ /* 0x000f62000c1e9100 */
[----:B------:R-:W-:Y:S01]  /*4890*/  HFMA2 R2, -RZ, RZ, 0, 0 ;  /* 0x00000000ff027431 */ /* 0x000fe200000001ff */
[----:B------:R-:W-:-:S02]  /*48a0*/  LOP3.LUT R0, R14, 0x3, RZ, 0xc0, !PT ;  /* 0x000000030e007812 */ /* 0x000fc400078ec0ff */
[----:B------:R-:W-:Y:S02]  /*48b0*/  @P0 IADD3 R8, P2, PT, R23, R8, RZ ;  /* 0x0000000817080210 */ /* 0x000fe40007f5e0ff */
[----:B------:R-:W-:-:S03]  /*48c0*/  ISETP.NE.U32.AND P1, PT, R0, RZ, PT ;  /* 0x000000ff0000720c */ /* 0x000fc60003f25070 */
[----:B------:R-:W-:Y:S01]  /*48d0*/  @P0 IMAD.X R9, R25, 0x1, R5, P2 ;  /* 0x0000000119090824 */ /* 0x000fe200010e0605 */
[----:B------:R-:W-:-:S04]  /*48e0*/  ISETP.NE.AND.EX P1, PT, R2, RZ, PT, P1 ;  /* 0x000000ff0200720c */ /* 0x000fc80003f25310 */
[----:B--2---:R0:W-:Y:S04]  /*48f0*/  @P0 STG.E.U8 desc[UR8][R8.64], R7 ;  /* 0x0000000708000986 */ /* 0x0041e8000c101108 */
[----:B---3--:R0:W-:Y:S04]  /*4900*/  @P0 STG.E.U8 desc[UR8][R8.64+0x1], R17 ;  /* 0x0000011108000986 */ /* 0x0081e8000c101108 */
[----:B----4-:R0:W-:Y:S04]  /*4910*/  @P0 STG.E.U8 desc[UR8][R8.64+0x2], R19 ;  /* 0x0000021308000986 */ /* 0x0101e8000c101108 */
[----:B-----5:R0:W-:Y:S01]  /*4920*/  @P0 STG.E.U8 desc[UR8][R8.64+0x3], R27 ;  /* 0x0000031b08000986 */ /* 0x0201e2000c101108 */
[----:B------:R-:W-:Y:S05]  /*4930*/  @!P1 EXIT ;  /* 0x000000000000994d */ /* 0x000fea0003800000 */
[----:B------:R-:W1:Y:S01]  /*4940*/  LDCU.128 UR4, c[0x0][0x380] ;  /* 0x00007000ff0477ac */ /* 0x000e620008000c00 */
[----:B------:R-:W-:Y:S01]  /*4950*/  @P0 IADD3 R23, P1, PT, R23, 0x4, RZ ;  /* 0x0000000417170810 */ /* 0x000fe20007f3e0ff */
[----:B------:R-:W-:-:S03]  /*4960*/  IMAD R13, R13, R14, RZ ;  /* 0x0000000e0d0d7224 */ /* 0x000fc600078e02ff */
[----:B------:R-:W-:Y:S01]  /*4970*/  @P0 IADD3.X R25, PT, PT, RZ, R25, RZ, P1, !PT ;  /* 0x00000019ff190210 */ /* 0x000fe20000ffe4ff */
[----:B------:R-:W-:Y:S02]  /*4980*/  IMAD.MOV.U32 R24, RZ, RZ, R23 ;  /* 0x000000ffff187224 */ /* 0x000fe400078e0017 */
[----:B------:R-:W-:Y:S02]  /*4990*/  IMAD R13, R12, R15, R13 ;  /* 0x0000000f0c0d7224 */ /* 0x000fe400078e020d */
[----:B0-----:R-:W-:-:S04]  /*49a0*/  IMAD.WIDE.U32 R6, R3, R14, R24 ;  /* 0x0000000e03067225 */ /* 0x001fc800078e0018 */
[----:B------:R-:W-:Y:S01]  /*49b0*/  IMAD.WIDE.U32 R4, R12, R14, R24 ;  /* 0x0000000e0c047225 */ /* 0x000fe200078e0018 */
[----:B-1----:R-:W-:Y:S02]  /*49c0*/  IADD3 R6, P1, PT, R6, UR4, RZ ;  /* 0x0000000406067c10 */ /* 0x002fe4000ff3e0ff */
[----:B------:R-:W-:Y:S02]  /*49d0*/  IADD3 R8, P0, PT, R4, UR6, RZ ;  /* 0x0000000604087c10 */ /* 0x000fe4000ff1e0ff */
[----:B------:R-:W-:Y:S02]  /*49e0*/  IADD3.X R7, PT, PT, R21, UR5, R7, P1, !PT ;  /* 0x0000000515077c10 */ /* 0x000fe40008ffe407 */
[----:B------:R-:W-:-:S09]  /*49f0*/  IADD3.X R9, PT, PT, R13, UR7, R5, P0, !PT ;  /* 0x000000070d097c10 */ /* 0x000fd200087fe405 */
.L_x_64:
[----:B0-----:R-:W-:Y:S01]  /*4a00*/  MOV R4, R6 ;  /* 0x0000000600047202 */ /* 0x001fe20000000f00 */
[----:B------:R-:W-:-:S05]  /*4a10*/  IMAD.MOV.U32 R5, RZ, RZ, R7 ;  /* 0x000000ffff057224 */ /* 0x000fca00078e0007 */
[----:B------:R0:W2:Y:S01]  /*4a20*/  LDG.E.U8.CONSTANT R3, desc[UR8][R4.64] ;  /* 0x0000000804037981 */ /* 0x0000a2000c1e9100 */
[----:B------:R-:W-:Y:S02]  /*4a30*/  IADD3 R0, P0, PT, R0, -0x1, RZ ;  /* 0xffffffff00007810 */ /* 0x000fe40007f1e0ff */
[----:B------:R-:W-:Y:S02]  /*4a40*/  IADD3 R6, P2, PT, R6, 0x1, RZ ;  /* 0x0000000106067810 */ /* 0x000fe40007f5e0ff */
[----:B------:R-:W-:Y:S02]  /*4a50*/  IADD3.X R2, PT, PT, R2, -0x1, RZ, P0, !PT ;  /* 0xffffffff02027810 */ /* 0x000fe400007fe4ff */
[----:B------:R-:W-:Y:S01]  /*4a60*/  ISETP.NE.U32.AND P0, PT, R0, RZ, PT ;  /* 0x000000ff0000720c */ /* 0x000fe20003f05070 */
[----:B------:R-:W-:Y:S01]  /*4a70*/  IMAD.X R7, RZ, RZ, R7, P2 ;  /* 0x000000ffff077224 */ /* 0x000fe200010e0607 */
[----:B0-----:R-:W-:Y:S01]  /*4a80*/  MOV R4, R8 ;  /* 0x0000000800047202 */ /* 0x001fe20000000f00 */
[----:B------:R-:W-:Y:S01]  /*4a90*/  IMAD.MOV.U32 R5, RZ, RZ, R9 ;  /* 0x000000ffff057224 */ /* 0x000fe200078e0009 */
[----:B------:R-:W-:-:S02]  /*4aa0*/  ISETP.NE.AND.EX P0, PT, R2, RZ, PT, P0 ;  /* 0x000000ff0200720c */ /* 0x000fc40003f05300 */
[----:B------:R-:W-:-:S04]  /*4ab0*/  IADD3 R8, P1, PT, R8, 0x1, RZ ;  /* 0x0000000108087810 */ /* 0x000fc80007f3e0ff */
[----:B------:R-:W-:Y:S01]  /*4ac0*/  IADD3.X R9, PT, PT, RZ, R9, RZ, P1, !PT ;  /* 0x00000009ff097210 */ /* 0x000fe20000ffe4ff */
[----:B--2---:R0:W-:Y:S06]  /*4ad0*/  STG.E.U8 desc[UR8][R4.64], R3 ;  /* 0x0000000304007986 */ /* 0x0041ec000c101108 */
[----:B------:R-:W-:Y:S05]  /*4ae0*/  @P0 BRA `(.L_x_64) ;  /* 0xfffffffc00c40947 */ /* 0x000fea000383ffff */
[----:B------:R-:W-:Y:S05]  /*4af0*/  EXIT ;  /* 0x000000000000794d */ /* 0x000fea0003800000 */
.L_x_60:
[----:B------:R-:W2:Y:S01]  /*4b00*/  LDG.E.CONSTANT R7, desc[UR8][R6.64] ;  /* 0x0000000806077981 */ /* 0x000ea2000c1e9900 */
[----:B------:R-:W-:-:S05]  /*4b10*/  MOV R4, R8 ;  /* 0x0000000800047202 */ /* 0x000fca0000000f00 */
[----:B--2---:R-:W-:Y:S01]  /*4b20*/  REDG.E.ADD.STRONG.GPU desc[UR8][R4.64], R7 ;  /* 0x000000070400798e */ /* 0x004fe2000c12e108 */
[----:B------:R-:W-:Y:S05]  /*4b30*/  EXIT ;  /* 0x000000000000794d */ /* 0x000fea0003800000 */
.L_x_59:
[C---:B------:R-:W-:Y:S01]  /*4b40*/  LOP3.LUT R16, R8.reuse, 0xfffffffc, RZ, 0xc0, !PT ;  /* 0xfffffffc08107812 */ /* 0x040fe200078ec0ff */
[----:B------:R-:W2:Y:S04]  /*4b50*/  LDG.E.U16.CONSTANT R6, desc[UR8][R6.64] ;  /* 0x0000000806067981 */ /* 0x000ea8000c1e9500 */
[----:B------:R0:W5:Y:S01]  /*4b60*/  LD.E R2, desc[UR8][R16.64] ;  /* 0x0000000810027980 */ /* 0x000162000c101900 */
[C---:B------:R-:W-:Y:S01]  /*4b70*/  LOP3.LUT R0, R8.reuse, 0xffff, RZ, 0xc0, !PT ;  /* 0x0000ffff08007812 */ /* 0x040fe200078ec0ff */
[----:B------:R-:W-:-:S03]  /*4b80*/  IMAD.SHL.U32 R8, R8, 0x8, RZ ;  /* 0x0000000808087824 */ /* 0x000fc600078e00ff */
[----:B------:R-:W-:Y:S02]  /*4b90*/  SHF.R.U32.HI R0, RZ, 0x1, R0 ;  /* 0x00000001ff007819 */ /* 0x000fe40000011600 */
[----:B------:R-:W-:Y:S02]  /*4ba0*/  LOP3.LUT R5, R8, 0x10, RZ, 0xc0, !PT ;  /* 0x0000001008057812 */ /* 0x000fe400078ec0ff */
[----:B------:R-:W-:Y:S02]  /*4bb0*/  LOP3.LUT P1, RZ, R0, 0x1, RZ, 0xc0, !PT ;  /* 0x0000000100ff7812 */ /* 0x000fe4000782c0ff */
[----:B0-2---:R-:W-:-:S11]  /*4bc0*/  SHF.L.U32 R0, R6, 0x10, RZ ;  /* 0x0000001006007819 */ /* 0x005fd600000006ff */
.L_x_65:
[----:B-----5:R-:W-:Y:S02]  /*4bd0*/  SHF.R.U32.HI R3, RZ, R5, R2 ;  /* 0x00000005ff037219 */ /* 0x020fe40000011602 */
[----:B------:R-:W-:-:S03]  /*4be0*/  @!P1 LOP3.LUT R4, R2, 0xffff0000, RZ, 0xc0, !PT ;  /* 0xffff000002049812 */ /* 0x000fc600078ec0ff */
[----:B------:R-:W-:-:S04]  /*4bf0*/  IMAD.U32 R3, R3, 0x10000, RZ ;  /* 0x0001000003037824 */ /* 0x000fc800078e00ff */
[----:B------:R-:W-:-:S05]  /*4c00*/  FADD R3, R0, R3 ;  /* 0x0000000300037221 */ /* 0x000fca0000000000 */
[----:B------:R-:W-:-:S04]  /*4c10*/  IADD3 R7, PT, PT, R3, 0x8000, RZ ;  /* 0x0000800003077810 */ /* 0x000fc80007ffe0ff */
[----:B------:R-:W-:-:S04]  /*4c20*/  @P1 LOP3.LUT R3, R7, 0xffff0000, RZ, 0xc0, !PT ;  /* 0xffff000007031812 */ /* 0x000fc800078ec0ff */
[----:B------:R-:W-:Y:S02]  /*4c30*/  @P1 LOP3.LUT R3, R3, 0xffff, R2, 0xf8, !PT ;  /* 0x0000ffff03031812 */ /* 0x000fe400078ef802 */
[----:B------:R-:W-:-:S06]  /*4c40*/  @!P1 LEA.HI R3, R7, R4, RZ, 0x10 ;  /* 0x0000000407039211 */ /* 0x000fcc00078f80ff */
[----:B------:R-:W2:Y:S02]  /*4c50*/  ATOM.E.CAS.STRONG.GPU PT, R3, [R16], R2, R3 ;  /* 0x000000021003738b */ /* 0x000ea400001ee103 */
[----:B--2---:R-:W-:-:S13]  /*4c60*/  ISETP.NE.AND P0, PT, R3, R2, PT ;  /* 0x000000020300720c */ /* 0x004fda0003f05270 */
[----:B------:R-:W-:Y:S05]  /*4c70*/  @!P0 EXIT ;  /* 0x000000000000894d */ /* 0x000fea0003800000 */
[----:B------:R-:W-:Y:S01]  /*4c80*/  IMAD.MOV.U32 R2, RZ, RZ, R3 ;  /* 0x000000ffff027224 */ /* 0x000fe200078e0003 */
[----:B------:R-:W-:Y:S06]  /*4c90*/  BRA `(.L_x_65) ;  /* 0xfffffffc00cc7947 */ /* 0x000fec000383ffff */
        .weak           $__internal_0_$__cuda_sm20_div_s64
        .type           $__internal_0_$__cuda_sm20_div_s64,@function
        .size           $__internal_0_$__cuda_sm20_div_s64,($__internal_1_$__cuda_sm20_rem_s64 - $__internal_0_$__cuda_sm20_div_s64)
$__internal_0_$__cuda_sm20_div_s64:
[-C--:B------:R-:W-:Y:S02]  /*4ca0*/  IADD3 R17, P1, PT, RZ, -R4.reuse, RZ ;  /* 0x80000004ff117210 */ /* 0x080fe40007f3e0ff */
[----:B------:R-:W-:Y:S02]  /*4cb0*/  ISETP.GE.AND P0, PT, R5, RZ, PT ;  /* 0x000000ff0500720c */ /* 0x000fe40003f06270 */
[-C--:B------:R-:W-:Y:S02]  /*4cc0*/  IADD3.X R6, PT, PT, RZ, ~R5.reuse, RZ, P1, !PT ;  /* 0x80000005ff067210 */ /* 0x080fe40000ffe4ff */
[----:B------:R-:W-:Y:S02]  /*4cd0*/  SEL R16, R17, R4, !P0 ;  /* 0x0000000411107207 */ /* 0x000fe40004000000 */
[----:B------:R-:W-:Y:S02]  /*4ce0*/  SEL R17, R6, R5, !P0 ;  /* 0x0000000506117207 */ /* 0x000fe40004000000 */
[----:B------:R-:W-:-:S02]  /*4cf0*/  ISETP.GE.AND P3, PT, R19, RZ, PT ;  /* 0x000000ff1300720c */ /* 0x000fc40003f66270 */
[----:B------:R-:W0:Y:S01]  /*4d00*/  I2F.U64.RP R6, R16 ;  /* 0x0000001000067312 */ /* 0x000e220000309000 */
[----:B------:R-:W-:-:S04]  /*4d10*/  IADD3 R23, P4, PT, RZ, -R22, RZ ;  /* 0x80000016ff177210 */ /* 0x000fc80007f9e0ff */
[----:B------:R-:W-:-:S03]  /*4d20*/  SEL R23, R23, R22, !P3 ;  /* 0x0000001617177207 */ /* 0x000fc60005800000 */
[----:B0-----:R-:W0:Y:S02]  /*4d30*/  MUFU.RCP R20, R6 ;  /* 0x0000000600147308 */ /* 0x001e240000001000 */
[----:B0-----:R-:W-:-:S06]  /*4d40*/  VIADD R20, R20, 0x1ffffffe ;  /* 0x1ffffffe14147836 */ /* 0x001fcc0000000000 */
[----:B------:R-:W0:Y:S02]  /*4d50*/  F2I.U64.TRUNC R20, R20 ;  /* 0x0000001400147311 */ /* 0x000e24000020d800 */
[----:B0-----:R-:W-:-:S04]  /*4d60*/  IMAD.WIDE.U32 R26, R20, R16, RZ ;  /* 0x00000010141a7225 */ /* 0x001fc800078e00ff */
[C---:B------:R-:W-:Y:S01]  /*4d70*/  IMAD R7, R20.reuse, R17, R27 ;  /* 0x0000001114077224 */ /* 0x040fe200078e021b */
[----:B------:R-:W-:Y:S01]  /*4d80*/  IADD3 R9, P0, PT, RZ, -R26, RZ ;  /* 0x8000001aff097210 */ /* 0x000fe20007f1e0ff */
[----:B------:R-:W-:Y:S02]  /*4d90*/  IMAD.MOV.U32 R27, RZ, RZ, R20 ;  /* 0x000000ffff1b7224 */ /* 0x000fe400078e0014 */
[----:B------:R-:W-:Y:S02]  /*4da0*/  IMAD R7, R21, R16, R7 ;  /* 0x0000001015077224 */ /* 0x000fe400078e0207 */
[----:B------:R-:W-:-:S03]  /*4db0*/  IMAD.HI.U32 R26, R20, R9, RZ ;  /* 0x00000009141a7227 */ /* 0x000fc600078e00ff */
[----:B------:R-:W-:-:S05]  /*4dc0*/  IADD3.X R7, PT, PT, RZ, ~R7, RZ, P0, !PT ;  /* 0x80000007ff077210 */ /* 0x000fca00007fe4ff */
[----:B------:R-:W-:-:S04]  /*4dd0*/  IMAD.WIDE.U32 R26, P0, R20, R7, R26 ;  /* 0x00000007141a7225 */ /* 0x000fc8000780001a */
[C---:B------:R-:W-:Y:S02]  /*4de0*/  IMAD R6, R21.reuse, R7, RZ ;  /* 0x0000000715067224 */ /* 0x040fe400078e02ff */
[----:B------:R-:W-:-:S04]  /*4df0*/  IMAD.HI.U32 R9, P1, R21, R9, R26 ;  /* 0x0000000915097227 */ /* 0x000fc8000782001a */
[----:B------:R-:W-:Y:S01]  /*4e00*/  IMAD.HI.U32 R7, R21, R7, RZ ;  /* 0x0000000715077227 */ /* 0x000fe200078e00ff */
[----:B------:R-:W-:-:S04]  /*4e10*/  IADD3 R27, P2, PT, R6, R9, RZ ;  /* 0x00000009061b7210 */ /* 0x000fc80007f5e0ff */
[----:B------:R-:W-:Y:S01]  /*4e20*/  IADD3.X R7, PT, PT, R7, R21, RZ, P0, !PT ;  /* 0x0000001507077210 */ /* 0x000fe200007fe4ff */
[----:B------:R-:W-:-:S03]  /*4e30*/  IMAD.WIDE.U32 R28, R27, R16, RZ ;  /* 0x000000101b1c7225 */ /* 0x000fc600078e00ff */
[----:B------:R-:W-:Y:S01]  /*4e40*/  IADD3.X R9, PT, PT, RZ, RZ, R7, P2, P1 ;  /* 0x000000ffff097210 */ /* 0x000fe200017e2407 */
[----:B------:R-:W-:Y:S01]  /*4e50*/  IMAD R20, R27, R17, R29 ;  /* 0x000000111b147224 */ /* 0x000fe200078e021d */
[----:B------:R-:W-:-:S03]  /*4e60*/  IADD3 R6, P0, PT, RZ, -R28, RZ ;  /* 0x8000001cff067210 */ /* 0x000fc60007f1e0ff */
[----:B------:R-:W-:Y:S02]  /*4e70*/  IMAD R20, R9, R16, R20 ;  /* 0x0000001009147224 */ /* 0x000fe400078e0214 */
[----:B------:R-:W-:-:S04]  /*4e80*/  IMAD.HI.U32 R26, R27, R6, RZ ;  /* 0x000000061b1a7227 */ /* 0x000fc800078e00ff */
[----:B------:R-:W-:-:S04]  /*4e90*/  IMAD.X R20, RZ, RZ, ~R20, P0 ;  /* 0x000000ffff147224 */ /* 0x000fc800000e0e14 */
[----:B------:R-:W-:-:S04]  /*4ea0*/  IMAD.WIDE.U32 R26, P0, R27, R20, R26 ;  /* 0x000000141b1a7225 */ /* 0x000fc8000780001a */
[----:B------:R-:W-:-:S04]  /*4eb0*/  IMAD.HI.U32 R7, R9, R20, RZ ;  /* 0x0000001409077227 */ /* 0x000fc800078e00ff */
[----:B------:R-:W-:-:S04]  /*4ec0*/  IMAD.HI.U32 R21, P1, R9, R6, R26 ;  /* 0x0000000609157227 */ /* 0x000fc8000782001a */
[----:B------:R-:W-:Y:S02]  /*4ed0*/  HFMA2 R27, -RZ, RZ, 0, 0 ;  /* 0x00000000ff1b7431 */ /* 0x000fe400000001ff */
[----:B------:R-:W-:Y:S01]  /*4ee0*/  IMAD R6, R9, R20, RZ ;  /* 0x0000001409067224 */ /* 0x000fe200078e02ff */
[----:B------:R-:W-:Y:S01]  /*4ef0*/  IADD3.X R20, PT, PT, RZ, ~R19, RZ, P4, !PT ;  /* 0x80000013ff147210 */ /* 0x000fe200027fe4ff */
[----:B------:R-:W-:-:S03]  /*4f00*/  IMAD.X R7, R7, 0x1, R9, P0 ;  /* 0x0000000107077824 */ /* 0x000fc600000e0609 */
[----:B------:R-:W-:Y:S02]  /*4f10*/  IADD3 R6, P2, PT, R6, R21, RZ ;  /* 0x0000001506067210 */ /* 0x000fe40007f5e0ff */
[----:B------:R-:W-:Y:S02]  /*4f20*/  SEL R21, R20, R19, !P3 ;  /* 0x0000001314157207 */ /* 0x000fe40005800000 */
[----:B------:R-:W-:Y:S01]  /*4f30*/  IADD3.X R20, PT, PT, RZ, RZ, R7, P2, P1 ;  /* 0x000000ffff147210 */ /* 0x000fe200017e2407 */
[----:B------:R-:W-:-:S04]  /*4f40*/  IMAD.HI.U32 R26, R6, R23, RZ ;  /* 0x00000017061a7227 */ /* 0x000fc800078e00ff */
[----:B------:R-:W-:-:S04]  /*4f50*/  IMAD.HI.U32 R7, R20, R21, RZ ;  /* 0x0000001514077227 */ /* 0x000fc800078e00ff */
[----:B------:R-:W-:-:S04]  /*4f60*/  IMAD.WIDE.U32 R26, R6, R21, R26 ;  /* 0x00000015061a7225 */ /* 0x000fc800078e001a */
[C---:B------:R-:W-:Y:S02]  /*4f70*/  IMAD R6, R20.reuse, R21, RZ ;  /* 0x0000001514067224 */ /* 0x040fe400078e02ff */
[----:B------:R-:W-:-:S04]  /*4f80*/  IMAD.HI.U32 R9, P0, R20, R23, R26 ;  /* 0x0000001714097227 */ /* 0x000fc8000780001a */
[----:B------:R-:W-:Y:S01]  /*4f90*/  IMAD.X R7, RZ, RZ, R7, P0 ;  /* 0x000000ffff077224 */ /* 0x000fe200000e0607 */
[----:B------:R-:W-:-:S04]  /*4fa0*/  IADD3 R6, P1, PT, R6, R9, RZ ;  /* 0x0000000906067210 */ /* 0x000fc80007f3e0ff */
[----:B------:R-:W-:Y:S01]  /*4fb0*/  IADD3.X R7, PT, PT, RZ, R7, RZ, P1, !PT ;  /* 0x00000007ff077210 */ /* 0x000fe20000ffe4ff */
[----:B------:R-:W-:-:S04]  /*4fc0*/  IMAD.WIDE.U32 R26, R6, R16, RZ ;  /* 0x00000010061a7225 */ /* 0x000fc800078e00ff */
[----:B------:R-:W-:Y:S01]  /*4fd0*/  IMAD R9, R6, R17, R27 ;  /* 0x0000001106097224 */ /* 0x000fe200078e021b */
[----:B------:R-:W-:-:S03]  /*4fe0*/  IADD3 R23, P1, PT, -R26, R23, RZ ;  /* 0x000000171a177210 */ /* 0x000fc60007f3e1ff */
[-C--:B------:R-:W-:Y:S01]  /*4ff0*/  IMAD R20, R7, R16.reuse, R9 ;  /* 0x0000001007147224 */ /* 0x080fe200078e0209 */
[-C--:B------:R-:W-:Y:S02]  /*5000*/  ISETP.GE.U32.AND P0, PT, R23, R16.reuse, PT ;  /* 0x000000101700720c */ /* 0x080fe40003f06070 */
[----:B------:R-:W-:Y:S01]  /*5010*/  IADD3 R9, P2, PT, R6, 0x1, RZ ;  /* 0x0000000106097810 */ /* 0x000fe20007f5e0ff */
[----:B------:R-:W-:Y:S01]  /*5020*/  IMAD.X R21, R21, 0x1, ~R20, P1 ;  /* 0x0000000115157824 */ /* 0x000fe200008e0e14 */
[----:B------:R-:W-:-:S04]  /*5030*/  IADD3 R22, P1, PT, R23, -R16, RZ ;  /* 0x8000001017167210 */ /* 0x000fc80007f3e0ff */
[CC--:B------:R-:W-:Y:S02]  /*5040*/  ISETP.GE.U32.AND.EX P0, PT, R21.reuse, R17.reuse, PT, P0 ;  /* 0x000000111500720c */ /* 0x0c0fe40003f06100 */
[----:B------:R-:W-:Y:S02]  /*5050*/  IADD3.X R20, PT, PT, R21, ~R17, RZ, P1, !PT ;  /* 0x8000001115147210 */ /* 0x000fe40000ffe4ff */
[----:B------:R-:W-:Y:S01]  /*5060*/  SEL R23, R22, R23, P0 ;  /* 0x0000001716177207 */ /* 0x000fe20000000000 */
[----:B------:R-:W-:Y:S01]  /*5070*/  IMAD.X R22, RZ, RZ, R7, P2 ;  /* 0x000000ffff167224 */ /* 0x000fe200010e0607 */
[----:B------:R-:W-:Y:S02]  /*5080*/  SEL R21, R20, R21, P0 ;  /* 0x0000001514157207 */ /* 0x000fe40000000000 */
[----:B------:R-:W-:Y:S02]  /*5090*/  SEL R9, R9, R6, P0 ;  /* 0x0000000609097207 */ /* 0x000fe40000000000 */
[----:B------:R-:W-:-:S02]  /*50a0*/  ISETP.GE.U32.AND P1, PT, R23, R16, PT ;  /* 0x000000101700720c */ /* 0x000fc40003f26070 */
[----:B------:R-:W-:Y:S02]  /*50b0*/  SEL R22, R22, R7, P0 ;  /* 0x0000000716167207 */ /* 0x000fe40000000000 */
[----:B------:R-:W-:Y:S02]  /*50c0*/  IADD3 R6, P2, PT, R9, 0x1, RZ ;  /* 0x0000000109067810 */ /* 0x000fe40007f5e0ff */
[----:B------:R-:W-:Y:S02]  /*50d0*/  ISETP.GE.U32.AND.EX P0, PT, R21, R17, PT, P1 ;  /* 0x000000111500720c */ /* 0x000fe40003f06110 */
[----:B------:R-:W-:Y:S02]  /*50e0*/  IADD3.X R7, PT, PT, RZ, R22, RZ, P2, !PT ;  /* 0x00000016ff077210 */ /* 0x000fe400017fe4ff */
[----:B------:R-:W-:Y:S02]  /*50f0*/  SEL R6, R6, R9, P0 ;  /* 0x0000000906067207 */ /* 0x000fe40000000000 */
[----:B------:R-:W-:-:S02]  /*5100*/  LOP3.LUT R9, R5, R19, RZ, 0x3c, !PT ;  /* 0x0000001305097212 */ /* 0x000fc400078e3cff */
[----:B------:R-:W-:Y:S02]  /*5110*/  SEL R22, R7, R22, P0 ;  /* 0x0000001607167207 */ /* 0x000fe40000000000 */
[-C--:B------:R-:W-:Y:S02]  /*5120*/  IADD3 R7, P2, PT, RZ, -R6.reuse, RZ ;  /* 0x80000006ff077210 */ /* 0x080fe40007f5e0ff */
[----:B------:R-:W-:Y:S02]  /*5130*/  ISETP.NE.U32.AND P0, PT, R4, RZ, PT ;  /* 0x000000ff0400720c */ /* 0x000fe40003f05070 */
[----:B------:R-:W-:Y:S01]  /*5140*/  ISETP.GE.AND P1, PT, R9, RZ, PT ;  /* 0x000000ff0900720c */ /* 0x000fe20003f26270 */
[----:B------:R-:W-:Y:S01]  /*5150*/  IMAD.X R9, RZ, RZ, ~R22, P2 ;  /* 0x000000ffff097224 */ /* 0x000fe200010e0e16 */
[----:B------:R-:W-:Y:S02]  /*5160*/  ISETP.NE.AND.EX P0, PT, R5, RZ, PT, P0 ;  /* 0x000000ff0500720c */ /* 0x000fe40003f05300 */
[----:B------:R-:W-:-:S02]  /*5170*/  SEL R7, R7, R6, !P1 ;  /* 0x0000000607077207 */ /* 0x000fc40004800000 */
[----:B------:R-:W-:Y:S02]  /*5180*/  MOV R6, R2 ;  /* 0x0000000200067202 */ /* 0x000fe40000000f00 */
[----:B------:R-:W-:Y:S01]  /*5190*/  SEL R4, R7, 0xffffffff, P0 ;  /* 0xffffffff07047807 */ /* 0x000fe20000000000 */
[----:B------:R-:W-:Y:S01]  /*51a0*/  IMAD.MOV.U32 R7, RZ, RZ, 0x0 ;  /* 0x00000000ff077424 */ /* 0x000fe200078e00ff */
[----:B------:R-:W-:-:S04]  /*51b0*/  SEL R9, R9, R22, !P1 ;  /* 0x0000001609097207 */ /* 0x000fc80004800000 */
[----:B------:R-:W-:Y:S01]  /*51c0*/  SEL R5, R9, 0xffffffff, P0 ;  /* 0xffffffff09057807 */ /* 0x000fe20000000000 */
[----:B------:R-:W-:Y:S06]  /*51d0*/  RET.REL.NODEC R6 `(flame_narrow_backward_scatter_add_kernel) ;  /* 0xffffffac06887950 */ /* 0x000fec0003c3ffff */
        .weak           $__internal_1_$__cuda_sm20_rem_s64
        .type           $__internal_1_$__cuda_sm20_rem_s64,@function
        .size           $__internal_1_$__cuda_sm20_rem_s64,(.L_x_68 - $__internal_1_$__cuda_sm20_rem_s64)
$__internal_1_$__cuda_sm20_rem_s64:
[-C--:B------:R-:W-:Y:S02]  /*51e0*/  IADD3 R7, P1, PT, RZ, -R4.reuse, RZ ;  /* 0x80000004ff077210 */ /* 0x080fe40007f3e0ff */
[----:B------:R-:W-:Y:S02]  /*51f0*/  ISETP.GE.AND P0, PT, R5, RZ, PT ;  /* 0x000000ff0500720c */ /* 0x000fe40003f06270 */
[-C--:B------:R-:W-:Y:S02]  /*5200*/  IADD3.X R9, PT, PT, RZ, ~R5.reuse, RZ, P1, !PT ;  /* 0x80000005ff097210 */ /* 0x080fe40000ffe4ff */
[----:B------:R-:W-:Y:S02]  /*5210*/  SEL R6, R7, R4, !P0 ;  /* 0x0000000407067207 */ /* 0x000fe40004000000 */
[----:B------:R-:W-:-:S04]  /*5220*/  SEL R7, R9, R5, !P0 ;  /* 0x0000000509077207 */ /* 0x000fc80004000000 */
[----:B------:R-:W0:Y:S08]  /*5230*/  I2F.U64.RP R12, R6 ;  /* 0x00000006000c7312 */ /* 0x000e300000309000 */
[----:B0-----:R-:W0:Y:S02]  /*5240*/  MUFU.RCP R12, R12 ;  /* 0x0000000c000c7308 */ /* 0x001e240000001000 */
[----:B0-----:R-:W-:-:S06]  /*5250*/  VIADD R8, R12, 0x1ffffffe ;  /* 0x1ffffffe0c087836 */ /* 0x001fcc0000000000 */
[----:B------:R-:W0:Y:S02]  /*5260*/  F2I.U64.TRUNC R8, R8 ;  /* 0x0000000800087311 */ /* 0x000e24000020d800 */
[----:B0-----:R-:W-:-:S04]  /*5270*/  IMAD.WIDE.U32 R10, R8, R6, RZ ;  /* 0x00000006080a7225 */ /* 0x001fc800078e00ff */
[----:B------:R-:W-:Y:S01]  /*5280*/  IMAD R11, R8, R7, R11 ;  /* 0x00000007080b7224 */ /* 0x000fe200078e020b */
[----:B------:R-:W-:-:S03]  /*5290*/  IADD3 R13, P0, PT, RZ, -R10, RZ ;  /* 0x8000000aff0d7210 */ /* 0x000fc60007f1e0ff */
[----:B------:R-:W-:Y:S02]  /*52a0*/  IMAD R11, R9, R6, R11 ;  /* 0x00000006090b7224 */ /* 0x000fe400078e020b */
[----:B------:R-:W-:-:S03]  /*52b0*/  IMAD.HI.U32 R10, R8, R13, RZ ;  /* 0x0000000d080a7227 */ /* 0x000fc600078e00ff */
[----:B------:R-:W-:Y:S01]  /*52c0*/  IADD3.X R15, PT, PT, RZ, ~R11, RZ, P0, !PT ;  /* 0x8000000bff0f7210 */ /* 0x000fe200007fe4ff */
[----:B------:R-:W-:-:S04]  /*52d0*/  IMAD.MOV.U32 R11, RZ, RZ, R8 ;  /* 0x000000ffff0b7224 */ /* 0x000fc800078e0008 */
        /* <DEDUP_REMOVED lines=9> */
[----:B------:R-:W-:Y:S02]  /*5370*/  IADD3 R15, P0, PT, RZ, -R8, RZ ;  /* 0x80000008ff0f7210 */ /* 0x000fe40007f1e0ff */
[----:B------:R-:W-:Y:S01]  /*5380*/  ISETP.GE.AND P1, PT, R19, RZ, PT ;  /* 0x000000ff1300720c */ /* 0x000fe20003f26270 */
[----:B------:R-:W-:Y:S02]  /*5390*/  IMAD R9, R13, R6, R9 ;  /* 0x000000060d097224 */ /* 0x000fe400078e0209 */
[----:B------:R-:W-:-:S04]  /*53a0*/  IMAD.HI.U32 R10, R11, R15, RZ ;  /* 0x0000000f0b0a7227 */ /* 0x000fc800078e00ff */
[----:B------:R-:W-:Y:S01]  /*53b0*/  IMAD.X R8, RZ, RZ, ~R9, P0 ;  /* 0x000000ffff087224 */ /* 0x000fe200000e0e09 */
[----:B------:R-:W-:-:S03]  /*53c0*/  IADD3 R9, P4, PT, RZ, -R18, RZ ;  /* 0x80000012ff097210 */ /* 0x000fc60007f9e0ff */
[----:B------:R-:W-:Y:S01]  /*53d0*/  IMAD.WIDE.U32 R10, P0, R11, R8, R10 ;  /* 0x000000080b0a7225 */ /* 0x000fe2000780000a */
[----:B------:R-:W-:-:S03]  /*53e0*/  SEL R18, R9, R18, !P1 ;  /* 0x0000001209127207 */ /* 0x000fc60004800000 */
[----:B------:R-:W-:Y:S01]  /*53f0*/  HFMA2 R9, -RZ, RZ, 0, 0 ;  /* 0x00000000ff097431 */ /* 0x000fe200000001ff */
[----:B------:R-:W-:Y:S01]  /*5400*/  IADD3.X R12, PT, PT, RZ, ~R19, RZ, P4, !PT ;  /* 0x80000013ff0c7210 */ /* 0x000fe200027fe4ff */
[----:B------:R-:W-:-:S03]  /*5410*/  IMAD.HI.U32 R11, P2, R13, R15, R10 ;  /* 0x0000000f0d0b7227 */ /* 0x000fc6000784000a */
[----:B------:R-:W-:Y:S01]  /*5420*/  SEL R12, R12, R19, !P1 ;  /* 0x000000130c0c7207 */ /* 0x000fe20004800000 */
[CC--:B------:R-:W-:Y:S02]  /*5430*/  IMAD R10, R13.reuse, R8.reuse, RZ ;  /* 0x000000080d0a7224 */ /* 0x0c0fe400078e02ff */
[----:B------:R-:W-:-:S03]  /*5440*/  IMAD.HI.U32 R8, R13, R8, RZ ;  /* 0x000000080d087227 */ /* 0x000fc600078e00ff */
[----:B------:R-:W-:Y:S01]  /*5450*/  IADD3 R11, P3, PT, R10, R11, RZ ;  /* 0x0000000b0a0b7210 */ /* 0x000fe20007f7e0ff */
[----:B------:R-:W-:-:S04]  /*5460*/  IMAD.X R13, R8, 0x1, R13, P0 ;  /* 0x00000001080d7824 */ /* 0x000fc800000e060d */
[----:B------:R-:W-:Y:S01]  /*5470*/  IMAD.HI.U32 R8, R11, R18, RZ ;  /* 0x000000120b087227 */ /* 0x000fe200078e00ff */
[----:B------:R-:W-:-:S03]  /*5480*/  IADD3.X R13, PT, PT, RZ, RZ, R13, P3, P2 ;  /* 0x000000ffff0d7210 */ /* 0x000fc60001fe440d */
[----:B------:R-:W-:-:S04]  /*5490*/  IMAD.WIDE.U32 R8, R11, R12, R8 ;  /* 0x0000000c0b087225 */ /* 0x000fc800078e0008 */
[C---:B------:R-:W-:Y:S02]  /*54a0*/  IMAD R11, R13.reuse, R12, RZ ;  /* 0x0000000c0d0b7224 */ /* 0x040fe400078e02ff */
[----:B------:R-:W-:-:S04]  /*54b0*/  IMAD.HI.U32 R8, P0, R13, R18, R8 ;  /* 0x000000120d087227 */ /* 0x000fc80007800008 */
[----:B------:R-:W-:Y:S01]  /*54c0*/  IMAD.HI.U32 R10, R13, R12, RZ ;  /* 0x0000000c0d0a7227 */ /* 0x000fe200078e00ff */
[----:B------:R-:W-:-:S03]  /*54d0*/  IADD3 R11, P2, PT, R11, R8, RZ ;  /* 0x000000080b0b7210 */ /* 0x000fc60007f5e0ff */
[----:B------:R-:W-:Y:S02]  /*54e0*/  IMAD.X R10, RZ, RZ, R10, P0 ;  /* 0x000000ffff0a7224 */ /* 0x000fe400000e060a */
[----:B------:R-:W-:-:S03]  /*54f0*/  IMAD.WIDE.U32 R8, R11, R6, RZ ;  /* 0x000000060b087225 */ /* 0x000fc600078e00ff */
[----:B------:R-:W-:Y:S01]  /*5500*/  IADD3.X R13, PT, PT, RZ, R10, RZ, P2, !PT ;  /* 0x0000000aff0d7210 */ /* 0x000fe200017fe4ff */
[----:B------:R-:W-:Y:S01]  /*5510*/  IMAD R11, R11, R7, R9 ;  /* 0x000000070b0b7224 */ /* 0x000fe200078e0209 */
[----:B------:R-:W-:-:S03]  /*5520*/  IADD3 R15, P2, PT, -R8, R18, RZ ;  /* 0x00000012080f7210 */ /* 0x000fc60007f5e1ff */
[-C--:B------:R-:W-:Y:S01]  /*5530*/  IMAD R11, R13, R6.reuse, R11 ;  /* 0x000000060d0b7224 */ /* 0x080fe200078e020b */
[----:B------:R-:W-:-:S03]  /*5540*/  ISETP.GE.U32.AND P0, PT, R15, R6, PT ;  /* 0x000000060f00720c */ /* 0x000fc60003f06070 */
[----:B------:R-:W-:Y:S01]  /*5550*/  IMAD.X R13, R12, 0x1, ~R11, P2 ;  /* 0x000000010c0d7824 */ /* 0x000fe200010e0e0b */
[----:B------:R-:W-:-:S04]  /*5560*/  IADD3 R9, P2, PT, R15, -R6, RZ ;  /* 0x800000060f097210 */ /* 0x000fc80007f5e0ff */
[CC--:B------:R-:W-:Y:S02]  /*5570*/  ISETP.GE.U32.AND.EX P0, PT, R13.reuse, R7.reuse, PT, P0 ;  /* 0x000000070d00720c */ /* 0x0c0fe40003f06100 */
[----:B------:R-:W-:Y:S02]  /*5580*/  IADD3.X R11, PT, PT, R13, ~R7, RZ, P2, !PT ;  /* 0x800000070d0b7210 */ /* 0x000fe400017fe4ff */
[----:B------:R-:W-:Y:S02]  /*5590*/  SEL R9, R9, R15, P0 ;  /* 0x0000000f09097207 */ /* 0x000fe40000000000 */
[----:B------:R-:W-:Y:S02]  /*55a0*/  SEL R11, R11, R13, P0 ;  /* 0x0000000d0b0b7207 */ /* 0x000fe40000000000 */
[CC--:B------:R-:W-:Y:S02]  /*55b0*/  ISETP.GE.U32.AND P0, PT, R9.reuse, R6.reuse, PT ;  /* 0x000000060900720c */ /* 0x0c0fe40003f06070 */
[----:B------:R-:W-:-:S02]  /*55c0*/  IADD3 R6, P2, PT, R9, -R6, RZ ;  /* 0x8000000609067210 */ /* 0x000fc40007f5e0ff */
[----:B------:R-:W-:-:S03]  /*55d0*/  ISETP.GE.U32.AND.EX P0, PT, R11, R7, PT, P0 ;  /* 0x000000070b00720c */ /* 0x000fc60003f06100 */
[----:B------:R-:W-:Y:S01]  /*55e0*/  IMAD.X R7, R11, 0x1, ~R7, P2 ;  /* 0x000000010b077824 */ /* 0x000fe200010e0e07 */
[----:B------:R-:W-:-:S04]  /*55f0*/  SEL R6, R6, R9, P0 ;  /* 0x0000000906067207 */ /* 0x000fc80000000000 */
[----:B------:R-:W-:Y:S02]  /*5600*/  SEL R7, R7, R11, P0 ;  /* 0x0000000b07077207 */ /* 0x000fe40000000000 */
[----:B------:R-:W-:Y:S02]  /*5610*/  IADD3 R9, P2, PT, RZ, -R6, RZ ;  /* 0x80000006ff097210 */ /* 0x000fe40007f5e0ff */
[----:B------:R-:W-:Y:S02]  /*5620*/  ISETP.NE.U32.AND P0, PT, R4, RZ, PT ;  /* 0x000000ff0400720c */ /* 0x000fe40003f05070 */
[-C--:B------:R-:W-:Y:S02]  /*5630*/  IADD3.X R4, PT, PT, RZ, ~R7.reuse, RZ, P2, !PT ;  /* 0x80000007ff047210 */ /* 0x080fe400017fe4ff */
[----:B------:R-:W-:Y:S02]  /*5640*/  ISETP.NE.AND.EX P0, PT, R5, RZ, PT, P0 ;  /* 0x000000ff0500720c */ /* 0x000fe40003f05300 */
[----:B------:R-:W-:Y:S01]  /*5650*/  SEL R7, R4, R7, !P1 ;  /* 0x0000000704077207 */ /* 0x000fe20004800000 */
[----:B------:R-:W-:Y:S01]  /*5660*/  IMAD.MOV.U32 R4, RZ, RZ, R2 ;  /* 0x000000ffff047224 */ /* 0x000fe200078e0002 */
[----:B------:R-:W-:-:S02]  /*5670*/  MOV R5, 0x0 ;  /* 0x0000000000057802 */ /* 0x000fc40000000f00 */
[----:B------:R-:W-:Y:S02]  /*5680*/  SEL R6, R9, R6, !P1 ;  /* 0x0000000609067207 */ /* 0x000fe40004800000 */
[----:B------:R-:W-:Y:S02]  /*5690*/  SEL R7, R7, 0xffffffff, P0 ;  /* 0xffffffff07077807 */ /* 0x000fe40000000000 */
[----:B------:R-:W-:Y:S01]  /*56a0*/  SEL R6, R6, 0xffffffff, P0 ;  /* 0xffffffff06067807 */ /* 0x000fe20000000000 */
[----:B------:R-:W-:Y:S06]  /*56b0*/  RET.REL.NODEC R4 `(flame_narrow_backward_scatter_add_kernel) ;  /* 0xffffffa804507950 */ /* 0x000fec0003c3ffff */
.L_x_66:
[----:B------:R-:W-:-:S00]  /*56c0*/  BRA `(.L_x_66) ;  /* 0xfffffffc00fc7947 */ /* 0x000fc0000383ffff */
[----:B------:R-:W-:-:S00]  /*56d0*/  NOP ;  /* 0x0000000000007918 */ /* 0x000fc00000000000 */
        /* <DEDUP_REMOVED lines=10> */
.L_x_68:


//--------------------- .nv.shared.reserved.0     --------------------------
	.section	.nv.shared.reserved.0,"aw",@nobits
	.weak		__nv_reservedSMEM_offset_0_alias
	.size		__nv_reservedSMEM_offset_0_alias, 0, 64
	.other		__nv_reservedSMEM_offset_0_alias,@"STO_CUDA_RESERVED_SHARED STV_DEFAULT"
__nv_reservedSMEM_offset_0_alias:
	.zero		0
	.zero		64


//--------------------- .nv.constant0.flame_narrow_backward_scatter_add_kernel --------------------------
	.section	.nv.constant0.flame_narrow_backward_scatter_add_kernel,"a",@progbits
	.sectionflags	@""
	.align	4
.nv.constant0.flame_narrow_backward_scatter_add_kernel:
	.zero		984


//--------------------- SYMBOLS --------------------------

	.type		.nv.reservedSmem.offset0,@object
	.size		.nv.reservedSmem.offset0,0x4
